def attn_fwd(
    Q,
    K,
    V,
    Out,
    Lse,
    sm_scale,
    stride_qz,
    stride_qh,
    stride_qm,
    stride_qk,
    stride_kz,
    stride_kh,
    stride_kn,
    stride_kk,
    stride_vz,
    stride_vh,
    stride_vn,
    stride_vk,
    stride_oz,
    stride_oh,
    stride_om,
    stride_ok,
    seqlen_q,
    seqlen_k,
    BLOCK_M: tl.constexpr,
    BLOCK_N: tl.constexpr,
    HEAD_DIM: tl.constexpr,
    CAUSAL: tl.constexpr,
):
    start_m = tl.program_id(0)
    off_hz = tl.program_id(1)
    q_off = off_hz * stride_qh
    k_off = off_hz * stride_kh
    v_off = off_hz * stride_vh
    offs_m = start_m * BLOCK_M + tl.arange(0, BLOCK_M)
    offs_d = tl.arange(0, HEAD_DIM)
    offs_n = tl.arange(0, BLOCK_N)
    q_ptrs = Q + q_off + offs_m[:, None] * stride_qm + offs_d[None, :] * stride_qk
    k_ptrs = K + k_off + offs_d[:, None] * stride_kk + offs_n[None, :] * stride_kn
    v_ptrs = V + v_off + offs_n[:, None] * stride_vn + offs_d[None, :] * stride_vk
    m_i = tl.full([BLOCK_M], float("-inf"), dtype=tl.float32)
    l_i = tl.zeros([BLOCK_M], dtype=tl.float32) + 1.0
    acc = tl.zeros([BLOCK_M, HEAD_DIM], dtype=tl.float32)
    q = tl.load(q_ptrs)
    acc, l_i, m_i = _attn_fwd_inner(
        acc,
        l_i,
        m_i,
        q,
        k_ptrs,
        v_ptrs,
        sm_scale,
        stride_kn,
        stride_vn,
        start_m,
        seqlen_k,
        BLOCK_M,
        BLOCK_N,
        HEAD_DIM,
        CAUSAL,
    )
    acc = acc / l_i[:, None]
    lse = m_i + tl.math.log2(l_i) / 1.4426950408889634
    o_ptrs = (
        Out
        + off_hz * stride_oh
        + offs_m[:, None] * stride_om
        + offs_d[None, :] * stride_ok
    )
    tl.store(o_ptrs, acc.to(Out.dtype.element_ty))
    tl.store(Lse + off_hz * seqlen_q + offs_m, lse)

# config = {"BLOCK_M": 32, "BLOCK_N": 16, "HEAD_DIM": 512, "arch": "sm_100", "causal": true, "dtype": "fp16", "num_stages": 3, "num_warps": 8}
# arch = sm_100


// ===== COMPILED SASS (sm_100a) =====

	.target	sm_100a

	.elftype	@"ET_EXEC"


//--------------------- .note.nv.tkinfo           --------------------------
	.section	.note.nv.tkinfo,"",@"SHT_NOTE"
	.sectionflags	@"SHF_NOTE_NV_TKINFO"
	.tkinfo
        /*0018*/ 	.word	0x00000081
        /*0030*/ 	.string	""
        /*0030*/ 	.string	"ptxas-blackwell"
        /*0030*/ 	.string	"Cuda compilation tools, release 12.9, V12.9.86"
        /*0030*/ 	.string	"Build cuda_12.9.r12.9/compiler.36037853_0"
        /*0030*/ 	.string	"-v  -suppress-debug-info  -lineinfo  -arch sm_100a "



//--------------------- .note.nv.cuver            --------------------------
	.section	.note.nv.cuver,"",@"SHT_NOTE"
	.sectionflags	@"SHF_NOTE_NV_CUVER"
        /*0018*/ 	.short	0x0001
        /*001a*/ 	.short	0x0064
        /*001c*/ 	.short	0x0001
        /*001e*/ 	.short	0x0000
        /*0020*/ 	.short	0x0001
        /*0022*/ 	.short	0x0000


//--------------------- .nv.info                  --------------------------
	.section	.nv.info,"",@"SHT_CUDA_INFO"
	.align	4


	//----- nvinfo : EIATTR_REGCOUNT
	.align		4
        /*0000*/ 	.byte	0x04, 0x2f
        /*0002*/ 	.short	(.L_2 - .L_1)
	.align		4
.L_1:
        /*0004*/ 	.word	index@(attn_fwd)
        /*0008*/ 	.word	0x000000ff


	//----- nvinfo : EIATTR_FRAME_SIZE
	.align		4
.L_2:
        /*000c*/ 	.byte	0x04, 0x11
        /*000e*/ 	.short	(.L_4 - .L_3)
	.align		4
.L_3:
        /*0010*/ 	.word	index@(attn_fwd)
        /*0014*/ 	.word	0x00000028


	//----- nvinfo : EIATTR_MIN_STACK_SIZE
	.align		4
.L_4:
        /*0018*/ 	.byte	0x04, 0x12
        /*001a*/ 	.short	(.L_6 - .L_5)
	.align		4
.L_5:
        /*001c*/ 	.word	index@(attn_fwd)
        /*0020*/ 	.word	0x00000028
.L_6:


//--------------------- .nv.info.attn_fwd         --------------------------
	.section	.nv.info.attn_fwd,"",@"SHT_CUDA_INFO"
	.sectionflags	@""
	.align	4


	//----- nvinfo : EIATTR_CUDA_API_VERSION
	.align		4
        /*0000*/ 	.byte	0x04, 0x37
        /*0002*/ 	.short	(.L_8 - .L_7)
.L_7:
        /*0004*/ 	.word	0x00000081


	//----- nvinfo : EIATTR_KPARAM_INFO
	.align		4
.L_8:
        /*0008*/ 	.byte	0x04, 0x17
        /*000a*/ 	.short	(.L_10 - .L_9)
.L_9:
        /*000c*/ 	.word	0x00000000
        /*0010*/ 	.short	0x0019
        /*0012*/ 	.short	0x0080
        /*0014*/ 	.byte	0x00, 0xf4, 0x21, 0x00


	//----- nvinfo : EIATTR_KPARAM_INFO
	.align		4
.L_10:
        /*0018*/ 	.byte	0x04, 0x17
        /*001a*/ 	.short	(.L_12 - .L_11)
.L_11:
        /*001c*/ 	.word	0x00000000
        /*0020*/ 	.short	0x0018
        /*0022*/ 	.short	0x0078
        /*0024*/ 	.byte	0x00, 0xf4, 0x21, 0x00


	//----- nvinfo : EIATTR_KPARAM_INFO
	.align		4
.L_12:
        /*0028*/ 	.byte	0x04, 0x17
        /*002a*/ 	.short	(.L_14 - .L_13)
.L_13:
        /*002c*/ 	.word	0x00000000
        /*0030*/ 	.short	0x0017
        /*0032*/ 	.short	0x0070
        /*0034*/ 	.byte	0x00, 0xf0, 0x11, 0x00


	//----- nvinfo : EIATTR_KPARAM_INFO
	.align		4
.L_14:
        /*0038*/ 	.byte	0x04, 0x17
        /*003a*/ 	.short	(.L_16 - .L_15)
.L_15:
        /*003c*/ 	.word	0x00000000
        /*0040*/ 	.short	0x0016
        /*0042*/ 	.short	0x006c
        /*0044*/ 	.byte	0x00, 0xf0, 0x11, 0x00


	//----- nvinfo : EIATTR_KPARAM_INFO
	.align		4
.L_16:
        /*0048*/ 	.byte	0x04, 0x17
        /*004a*/ 	.short	(.L_18 - .L_17)
.L_17:
        /*004c*/ 	.word	0x00000000
        /*0050*/ 	.short	0x0015
        /*0052*/ 	.short	0x0068
        /*0054*/ 	.byte	0x00, 0xf0, 0x11, 0x00


	//----- nvinfo : EIATTR_KPARAM_INFO
	.align		4
.L_18:
        /*0058*/ 	.byte	0x04, 0x17
        /*005a*/ 	.short	(.L_20 - .L_19)
.L_19:
        /*005c*/ 	.word	0x00000000
        /*0060*/ 	.short	0x0014
        /*0062*/ 	.short	0x0064
        /*0064*/ 	.byte	0x00, 0xf0, 0x11, 0x00


	//----- nvinfo : EIATTR_KPARAM_INFO
	.align		4
.L_20:
        /*0068*/ 	.byte	0x04, 0x17
        /*006a*/ 	.short	(.L_22 - .L_21)
.L_21:
        /*006c*/ 	.word	0x00000000
        /*0070*/ 	.short	0x0013
        /*0072*/ 	.short	0x0060
        /*0074*/ 	.byte	0x00, 0xf0, 0x11, 0x00


	//----- nvinfo : EIATTR_KPARAM_INFO
	.align		4
.L_22:
        /*0078*/ 	.byte	0x04, 0x17
        /*007a*/ 	.short	(.L_24 - .L_23)
.L_23:
        /*007c*/ 	.word	0x00000000
        /*0080*/ 	.short	0x0012
        /*0082*/ 	.short	0x005c
        /*0084*/ 	.byte	0x00, 0xf0, 0x11, 0x00


	//----- nvinfo : EIATTR_KPARAM_INFO
	.align		4
.L_24:
        /*0088*/ 	.byte	0x04, 0x17
        /*008a*/ 	.short	(.L_26 - .L_25)
.L_25:
        /*008c*/ 	.word	0x00000000
        /*0090*/ 	.short	0x0011
        /*0092*/ 	.short	0x0058
        /*0094*/ 	.byte	0x00, 0xf0, 0x11, 0x00


	//----- nvinfo : EIATTR_KPARAM_INFO
	.align		4
.L_26:
        /*0098*/ 	.byte	0x04, 0x17
        /*009a*/ 	.short	(.L_28 - .L_27)
.L_27:
        /*009c*/ 	.word	0x00000000
        /*00a0*/ 	.short	0x0010
        /*00a2*/ 	.short	0x0054
        /*00a4*/ 	.byte	0x00, 0xf0, 0x11, 0x00


	//----- nvinfo : EIATTR_KPARAM_INFO
	.align		4
.L_28:
        /*00a8*/ 	.byte	0x04, 0x17
        /*00aa*/ 	.short	(.L_30 - .L_29)
.L_29:
        /*00ac*/ 	.word	0x00000000
        /*00b0*/ 	.short	0x000f
        /*00b2*/ 	.short	0x0050
        /*00b4*/ 	.byte	0x00, 0xf0, 0x11, 0x00


	//----- nvinfo : EIATTR_KPARAM_INFO
	.align		4
.L_30:
        /*00b8*/ 	.byte	0x04, 0x17
        /*00ba*/ 	.short	(.L_32 - .L_31)
.L_31:
        /*00bc*/ 	.word	0x00000000
        /*00c0*/ 	.short	0x000e
        /*00c2*/ 	.short	0x004c
        /*00c4*/ 	.byte	0x00, 0xf0, 0x11, 0x00


	//----- nvinfo : EIATTR_KPARAM_INFO
	.align		4
.L_32:
        /*00c8*/ 	.byte	0x04, 0x17
        /*00ca*/ 	.short	(.L_34 - .L_33)
.L_33:
        /*00cc*/ 	.word	0x00000000
        /*00d0*/ 	.short	0x000d
        /*00d2*/ 	.short	0x0048
        /*00d4*/ 	.byte	0x00, 0xf0, 0x11, 0x00


	//----- nvinfo : EIATTR_KPARAM_INFO
	.align		4
.L_34:
        /*00d8*/ 	.byte	0x04, 0x17
        /*00da*/ 	.short	(.L_36 - .L_35)
.L_35:
        /*00dc*/ 	.word	0x00000000
        /*00e0*/ 	.short	0x000c
        /*00e2*/ 	.short	0x0044
        /*00e4*/ 	.byte	0x00, 0xf0, 0x11, 0x00


	//----- nvinfo : EIATTR_KPARAM_INFO
	.align		4
.L_36:
        /*00e8*/ 	.byte	0x04, 0x17
        /*00ea*/ 	.short	(.L_38 - .L_37)
.L_37:
        /*00ec*/ 	.word	0x00000000
        /*00f0*/ 	.short	0x000b
        /*00f2*/ 	.short	0x0040
        /*00f4*/ 	.byte	0x00, 0xf0, 0x11, 0x00


	//----- nvinfo : EIATTR_KPARAM_INFO
	.align		4
.L_38:
        /*00f8*/ 	.byte	0x04, 0x17
        /*00fa*/ 	.short	(.L_40 - .L_39)
.L_39:
        /*00fc*/ 	.word	0x00000000
        /*0100*/ 	.short	0x000a
        /*0102*/ 	.short	0x003c
        /*0104*/ 	.byte	0x00, 0xf0, 0x11, 0x00


	//----- nvinfo : EIATTR_KPARAM_INFO
	.align		4
.L_40:
        /*0108*/ 	.byte	0x04, 0x17
        /*010a*/ 	.short	(.L_42 - .L_41)
.L_41:
        /*010c*/ 	.word	0x00000000
        /*0110*/ 	.short	0x0009
        /*0112*/ 	.short	0x0038
        /*0114*/ 	.byte	0x00, 0xf0, 0x11, 0x00


	//----- nvinfo : EIATTR_KPARAM_INFO
	.align		4
.L_42:
        /*0118*/ 	.byte	0x04, 0x17
        /*011a*/ 	.short	(.L_44 - .L_43)
.L_43:
        /*011c*/ 	.word	0x00000000
        /*0120*/ 	.short	0x0008
        /*0122*/ 	.short	0x0034
        /*0124*/ 	.byte	0x00, 0xf0, 0x11, 0x00


	//----- nvinfo : EIATTR_KPARAM_INFO
	.align		4
.L_44:
        /*0128*/ 	.byte	0x04, 0x17
        /*012a*/ 	.short	(.L_46 - .L_45)
.L_45:
        /*012c*/ 	.word	0x00000000
        /*0130*/ 	.short	0x0007
        /*0132*/ 	.short	0x0030
        /*0134*/ 	.byte	0x00, 0xf0, 0x11, 0x00


	//----- nvinfo : EIATTR_KPARAM_INFO
	.align		4
.L_46:
        /*0138*/ 	.byte	0x04, 0x17
        /*013a*/ 	.short	(.L_48 - .L_47)
.L_47:
        /*013c*/ 	.word	0x00000000
        /*0140*/ 	.short	0x0006
        /*0142*/ 	.short	0x002c
        /*0144*/ 	.byte	0x00, 0xf0, 0x11, 0x00


	//----- nvinfo : EIATTR_KPARAM_INFO
	.align		4
.L_48:
        /*0148*/ 	.byte	0x04, 0x17
        /*014a*/ 	.short	(.L_50 - .L_49)
.L_49:
        /*014c*/ 	.word	0x00000000
        /*0150*/ 	.short	0x0005
        /*0152*/ 	.short	0x0028
        /*0154*/ 	.byte	0x00, 0xf0, 0x11, 0x00


	//----- nvinfo : EIATTR_KPARAM_INFO
	.align		4
.L_50:
        /*0158*/ 	.byte	0x04, 0x17
        /*015a*/ 	.short	(.L_52 - .L_51)
.L_51:
        /*015c*/ 	.word	0x00000000
        /*0160*/ 	.short	0x0004
        /*0162*/ 	.short	0x0020
        /*0164*/ 	.byte	0x00, 0xf4, 0x21, 0x00


	//----- nvinfo : EIATTR_KPARAM_INFO
	.align		4
.L_52:
        /*0168*/ 	.byte	0x04, 0x17
        /*016a*/ 	.short	(.L_54 - .L_53)
.L_53:
        /*016c*/ 	.word	0x00000000
        /*0170*/ 	.short	0x0003
        /*0172*/ 	.short	0x0018
        /*0174*/ 	.byte	0x00, 0xf4, 0x21, 0x00


	//----- nvinfo : EIATTR_KPARAM_INFO
	.align		4
.L_54:
        /*0178*/ 	.byte	0x04, 0x17
        /*017a*/ 	.short	(.L_56 - .L_55)
.L_55:
        /*017c*/ 	.word	0x00000000
        /*0180*/ 	.short	0x0002
        /*0182*/ 	.short	0x0010
        /*0184*/ 	.byte	0x00, 0xf4, 0x21, 0x00


	//----- nvinfo : EIATTR_KPARAM_INFO
	.align		4
.L_56:
        /*0188*/ 	.byte	0x04, 0x17
        /*018a*/ 	.short	(.L_58 - .L_57)
.L_57:
        /*018c*/ 	.word	0x00000000
        /*0190*/ 	.short	0x0001
        /*0192*/ 	.short	0x0008
        /*0194*/ 	.byte	0x00, 0xf4, 0x21, 0x00


	//----- nvinfo : EIATTR_KPARAM_INFO
	.align		4
.L_58:
        /*0198*/ 	.byte	0x04, 0x17
        /*019a*/ 	.short	(.L_60 - .L_59)
.L_59:
        /*019c*/ 	.word	0x00000000
        /*01a0*/ 	.short	0x0000
        /*01a2*/ 	.short	0x0000
        /*01a4*/ 	.byte	0x00, 0xf4, 0x21, 0x00


	//----- nvinfo : EIATTR_SPARSE_MMA_MASK
	.align		4
.L_60:
        /*01a8*/ 	.byte	0x03, 0x50
        /*01aa*/ 	.short	0x0000


	//----- nvinfo : EIATTR_MAXREG_COUNT
	.align		4
        /*01ac*/ 	.byte	0x03, 0x1b
        /*01ae*/ 	.short	0x00ff


	//----- nvinfo : EIATTR_NUM_BARRIERS
	.align		4
        /*01b0*/ 	.byte	0x02, 0x4c
        /*01b2*/ 	.byte	0x01
	.zero		1


	//----- nvinfo : EIATTR_ANNOTATIONS
	.align		4
        /*01b4*/ 	.byte	0x04, 0x55
        /*01b6*/ 	.short	(.L_62 - .L_61)


	//   ....[0]....
.L_61:
        /*01b8*/ 	.word	0x00000001
        /*01bc*/ 	.byte	0x00, 0x26, 0x00, 0x00, 0x01, 0x00, 0x00, 0x00, 0x40, 0x26, 0x00, 0x00, 0x01, 0x00, 0x00, 0x00
        /*01cc*/ 	.byte	0x60, 0x26, 0x00, 0x00, 0x01, 0x00, 0x00, 0x00, 0x80, 0x26, 0x00, 0x00, 0x01, 0x00, 0x00, 0x00
        /*01dc*/ 	.byte	0xa0, 0x26, 0x00, 0x00, 0x01, 0x00, 0x00, 0x00, 0x40, 0x27, 0x00, 0x00, 0x01, 0x00, 0x00, 0x00
        /*01ec*/ 	.byte	0x50, 0x27, 0x00, 0x00, 0x01, 0x00, 0x00, 0x00, 0x60, 0x27, 0x00, 0x00, 0x01, 0x00, 0x00, 0x00
        /*01fc*/ 	.byte	0x70, 0x27, 0x00, 0x00, 0x01, 0x00, 0x00, 0x00, 0x80, 0x27, 0x00, 0x00


	//----- nvinfo : EIATTR_COOP_GROUP_MASK_REGIDS
	.align		4
.L_62:
        /*0208*/ 	.byte	0x04, 0x29
        /*020a*/ 	.short	(.L_64 - .L_63)


	//   ....[0]....
.L_63:
        /*020c*/ 	.word	0xffffffff


	//   ....[1]....
        /*0210*/ 	.word	0xffffffff


	//   ....[2]....
        /*0214*/ 	.word	0xffffffff


	//   ....[3]....
        /*0218*/ 	.word	0xffffffff


	//   ....[4]....
        /*021c*/ 	.word	0xffffffff


	//   ....[5]....
        /*0220*/ 	.word	0xffffffff


	//   ....[6]....
        /*0224*/ 	.word	0xffffffff


	//   ....[7]....
        /*0228*/ 	.word	0xffffffff


	//   ....[8]....
        /*022c*/ 	.word	0xffffffff


	//   ....[9]....
        /*0230*/ 	.word	0xffffffff


	//   ....[10]....
        /*0234*/ 	.word	0xffffffff


	//   ....[11]....
        /*0238*/ 	.word	0xffffffff


	//   ....[12]....
        /*023c*/ 	.word	0xffffffff


	//   ....[13]....
        /*0240*/ 	.word	0xffffffff


	//   ....[14]....
        /*0244*/ 	.word	0xffffffff


	//   ....[15]....
        /*0248*/ 	.word	0xffffffff


	//   ....[16]....
        /*024c*/ 	.word	0xffffffff


	//   ....[17]....
        /*0250*/ 	.word	0xffffffff


	//----- nvinfo : EIATTR_COOP_GROUP_INSTR_OFFSETS
	.align		4
.L_64:
        /*0254*/ 	.byte	0x04, 0x28
        /*0256*/ 	.short	(.L_66 - .L_65)


	//   ....[0]....
.L_65:
        /*0258*/ 	.word	0x00003a90


	//   ....[1]....
        /*025c*/ 	.word	0x00003ad0


	//   ....[2]....
        /*0260*/ 	.word	0x00003b00


	//   ....[3]....
        /*0264*/ 	.word	0x00003b10


	//   ....[4]....
        /*0268*/ 	.word	0x00003b50


	//   ....[5]....
        /*026c*/ 	.word	0x00003b70


	//   ....[6]....
        /*0270*/ 	.word	0x00003b90


	//   ....[7]....
        /*0274*/ 	.word	0x00003ba0


	//   ....[8]....
        /*0278*/ 	.word	0x00003d40


	//   ....[9]....
        /*027c*/ 	.word	0x00003fc0


	//   ....[10]....
        /*0280*/ 	.word	0x00003fd0


	//   ....[11]....
        /*0284*/ 	.word	0x00003ff0


	//   ....[12]....
        /*0288*/ 	.word	0x00004000


	//   ....[13]....
        /*028c*/ 	.word	0x00004030


	//   ....[14]....
        /*0290*/ 	.word	0x00004060


	//   ....[15]....
        /*0294*/ 	.word	0x00004070


	//   ....[16]....
        /*0298*/ 	.word	0x00004080


	//   ....[17]....
        /*029c*/ 	.word	0x000041e0


	//----- nvinfo : EIATTR_VRC_CTA_INIT_COUNT
	.align		4
.L_66:
        /*02a0*/ 	.byte	0x02, 0x4a
	.zero		1
	.zero		1


	//----- nvinfo : EIATTR_EXIT_INSTR_OFFSETS
	.align		4
        /*02a4*/ 	.byte	0x04, 0x1c
        /*02a6*/ 	.short	(.L_68 - .L_67)


	//   ....[0]....
.L_67:
        /*02a8*/ 	.word	0x00007f20


	//   ....[1]....
        /*02ac*/ 	.word	0x00007f50


	//----- nvinfo : EIATTR_REQNTID
	.align		4
.L_68:
        /*02b0*/ 	.byte	0x04, 0x10
        /*02b2*/ 	.short	(.L_70 - .L_69)
.L_69:
        /*02b4*/ 	.word	0x00000100
        /*02b8*/ 	.word	0x00000001
        /*02bc*/ 	.word	0x00000001


	//----- nvinfo : EIATTR_CBANK_PARAM_SIZE
	.align		4
.L_70:
        /*02c0*/ 	.byte	0x03, 0x19
        /*02c2*/ 	.short	0x0088


	//----- nvinfo : EIATTR_PARAM_CBANK
	.align		4
        /*02c4*/ 	.byte	0x04, 0x0a
        /*02c6*/ 	.short	(.L_72 - .L_71)
	.align		4
.L_71:
        /*02c8*/ 	.word	index@(.nv.constant0.attn_fwd)
        /*02cc*/ 	.short	0x0380
        /*02ce*/ 	.short	0x0088


	//----- nvinfo : EIATTR_SW_WAR
	.align		4
.L_72:
        /*02d0*/ 	.byte	0x04, 0x36
        /*02d2*/ 	.short	(.L_74 - .L_73)
.L_73:
        /*02d4*/ 	.word	0x00000008
.L_74:


//--------------------- .nv.compat                --------------------------
	.section	.nv.compat,"",@"SHT_CUDA_COMPAT_INFO"
	.align	4
        /*0000*/ 	.byte	0x02, 0x02, 0x01, 0x00, 0x02, 0x05, 0x05, 0x00, 0x02, 0x03, 0x00, 0x00, 0x02, 0x06, 0x01, 0x00


//--------------------- .nv.callgraph             --------------------------
	.section	.nv.callgraph,"",@"SHT_CUDA_CALLGRAPH"
	.align	4
	.sectionentsize	8
	.align		4
        /*0000*/ 	.word	0x00000000
	.align		4
        /*0004*/ 	.word	0xffffffff
	.align		4
        /*0008*/ 	.word	0x00000000
	.align		4
        /*000c*/ 	.word	0xfffffffe
	.align		4
        /*0010*/ 	.word	0x00000000
	.align		4
        /*0014*/ 	.word	0xfffffffd
	.align		4
        /*0018*/ 	.word	0x00000000
	.align		4
        /*001c*/ 	.word	0xfffffffc


//--------------------- .nv.constant4             --------------------------
	.section	.nv.constant4,"a",@progbits
	.align	8
	.align		8
.nv.constant4:
        /*0000*/ 	.dword	_$_str


//--------------------- .text.attn_fwd            --------------------------
	.section	.text.attn_fwd,"ax",@progbits
	.align	128
        .global         attn_fwd
        .type           attn_fwd,@function
        .size           attn_fwd,(.L_x_3 - attn_fwd)
        .other          attn_fwd,@"STO_CUDA_ENTRY STV_DEFAULT"
attn_fwd:
.text.attn_fwd:
[----:B------:R-:W0:Y:S01]  /*0000*/  LDC R1, c[0x0][0x37c] ;  /* 0x0000df00ff017b82 */ /* 0x000e220000000800 */
[----:B------:R-:W1:Y:S07]  /*0010*/  S2R R211, SR_CTAID.X ;  /* 0x0000000000d37919 */ /* 0x000e6e0000002500 */
[----:B------:R-:W2:Y:S01]  /*0020*/  S2UR UR7, SR_CTAID.Y ;  /* 0x00000000000779c3 */ /* 0x000ea20000002600 */
[----:B------:R-:W2:Y:S01]  /*0030*/  LDCU.64 UR4, c[0x0][0x3b0] ;  /* 0x00007600ff0477ac */ /* 0x000ea20008000a00 */
[----:B0-----:R-:W-:Y:S01]  /*0040*/  VIADD R1, R1, 0xffffffd8 ;  /* 0xffffffd801017836 */ /* 0x001fe20000000000 */
[----:B------:R-:W0:Y:S01]  /*0050*/  S2R R0, SR_TID.X ;  /* 0x0000000000007919 */ /* 0x000e220000002100 */
[----:B------:R-:W3:Y:S04]  /*0060*/  LDCU.64 UR10, c[0x0][0x358] ;  /* 0x00006b00ff0a77ac */ /* 0x000ee80008000a00 */
[----:B------:R-:W4:Y:S08]  /*0070*/  LDC R3, c[0x0][0x3b8] ;  /* 0x0000ee00ff037b82 */ /* 0x000f300000000800 */
[----:B------:R-:W5:Y:S01]  /*0080*/  LDC.64 R8, c[0x0][0x380] ;  /* 0x0000e000ff087b82 */ /* 0x000f620000000a00 */
[----:B--2---:R-:W-:-:S04]  /*0090*/  UIMAD UR4, UR7, UR4, URZ ;  /* 0x00000004070472a4 */ /* 0x004fc8000f8e02ff */
[----:B------:R-:W-:Y:S01]  /*00a0*/  USHF.L.U32 UR6, UR4, 0x1, URZ ;  /* 0x0000000104067899 */ /* 0x000fe200080006ff */
[----:B-1----:R-:W-:Y:S01]  /*00b0*/  IMAD.SHL.U32 R211, R211, 0x20, RZ ;  /* 0x00000020d3d37824 */ /* 0x002fe200078e00ff */
[----:B0-----:R-:W-:-:S04]  /*00c0*/  SHF.R.U32.HI R4, RZ, 0x5, R0 ;  /* 0x00000005ff047819 */ /* 0x001fc80000011600 */
[----:B------:R-:W-:Y:S02]  /*00d0*/  LOP3.LUT R252, R211, 0x1f, R0, 0xf8, !PT ;  /* 0x0000001fd3fc7812 */ /* 0x000fe400078ef800 */
[----:B------:R-:W-:-:S03]  /*00e0*/  SGXT.U32 R4, R4, 0x3 ;  /* 0x000000030404781a */ /* 0x000fc60000000000 */
[----:B------:R-:W-:Y:S01]  /*00f0*/  IMAD R2, R252, UR5, RZ ;  /* 0x00000005fc027c24 */ /* 0x000fe2000f8e02ff */
[----:B------:R-:W-:Y:S01]  /*0100*/  UIMAD.WIDE UR4, UR4, 0x2, URZ ;  /* 0x00000002040478a5 */ /* 0x000fe2000f8e02ff */
[----:B----4-:R-:W-:Y:S02]  /*0110*/  IMAD R7, R4, R3, RZ ;  /* 0x0000000304077224 */ /* 0x010fe400078e02ff */
[C---:B------:R-:W-:Y:S02]  /*0120*/  IMAD.SHL.U32 R5, R2.reuse, 0x2, RZ ;  /* 0x0000000202057824 */ /* 0x040fe400078e00ff */
[----:B------:R-:W-:-:S03]  /*0130*/  IMAD.HI R2, R2, 0x2, RZ ;  /* 0x0000000202027827 */ /* 0x000fc600078e02ff */
[----:B-----5:R-:W-:Y:S01]  /*0140*/  IADD3 R4, P0, P1, R5, UR6, R8 ;  /* 0x0000000605047c10 */ /* 0x020fe2000f91e008 */
[----:B------:R-:W-:-:S03]  /*0150*/  IMAD R5, R3, 0x8, R7 ;  /* 0x0000000803057824 */ /* 0x000fc600078e0207 */
[----:B------:R-:W-:Y:S02]  /*0160*/  IADD3.X R2, PT, PT, R2, UR5, R9, P0, P1 ;  /* 0x0000000502027c10 */ /* 0x000fe400087e2409 */
[----:B------:R-:W-:Y:S02]  /*0170*/  LEA R8, P0, R7, R4, 0x1 ;  /* 0x0000000407087211 */ /* 0x000fe400078008ff */
[----:B------:R-:W-:Y:S02]  /*0180*/  LEA R13, R3, R5, 0x3 ;  /* 0x00000005030d7211 */ /* 0x000fe400078e18ff */
[----:B------:R-:W-:Y:S02]  /*0190*/  LEA.HI.X.SX32 R9, R7, R2, 0x1, P0 ;  /* 0x0000000207097211 */ /* 0x000fe400000f0eff */
[-C--:B------:R-:W-:Y:S01]  /*01a0*/  LEA R12, P0, R13, R4.reuse, 0x1 ;  /* 0x000000040d0c7211 */ /* 0x080fe200078008ff */
[----:B------:R-:W-:Y:S01]  /*01b0*/  IMAD R7, R3, 0x8, R13 ;  /* 0x0000000803077824 */ /* 0x000fe200078e020d */
[----:B------:R-:W-:-:S02]  /*01c0*/  LEA R10, P1, R5, R4, 0x1 ;  /* 0x00000004050a7211 */ /* 0x000fc400078208ff */
[----:B------:R-:W-:Y:S01]  /*01d0*/  LEA.HI.X.SX32 R13, R13, R2, 0x1, P0 ;  /* 0x000000020d0d7211 */ /* 0x000fe200000f0eff */
[----:B------:R-:W-:Y:S01]  /*01e0*/  IMAD R17, R3, 0x8, R7 ;  /* 0x0000000803117824 */ /* 0x000fe200078e0207 */
[----:B------:R-:W-:Y:S02]  /*01f0*/  LEA R14, P0, R7, R4, 0x1 ;  /* 0x00000004070e7211 */ /* 0x000fe400078008ff */
[-C--:B------:R-:W-:Y:S01]  /*0200*/  LEA.HI.X.SX32 R11, R5, R2.reuse, 0x1, P1 ;  /* 0x00000002050b7211 */ /* 0x080fe200008f0eff */
[----:B------:R-:W-:Y:S01]  /*0210*/  IMAD R19, R3, 0x8, R17 ;  /* 0x0000000803137824 */ /* 0x000fe200078e0211 */
[----:B------:R-:W-:Y:S01]  /*0220*/  LEA.HI.X.SX32 R15, R7, R2, 0x1, P0 ;  /* 0x00000002070f7211 */ /* 0x000fe200000f0eff */
[----:B---3--:R0:W2:Y:S01]  /*0230*/  LDG.E.U16 R5, desc[UR10][R8.64] ;  /* 0x0000000a08057981 */ /* 0x0080a2000c1e1500 */
[----:B------:R-:W-:Y:S01]  /*0240*/  LEA R16, P0, R17, R4, 0x1 ;  /* 0x0000000411107211 */ /* 0x000fe200078008ff */
[----:B------:R-:W-:Y:S02]  /*0250*/  IMAD R21, R3, 0x8, R19 ;  /* 0x0000000803157824 */ /* 0x000fe400078e0213 */
[----:B------:R1:W3:Y:S01]  /*0260*/  LDG.E.U16 R6, desc[UR10][R10.64] ;  /* 0x0000000a0a067981 */ /* 0x0002e2000c1e1500 */
[----:B------:R-:W-:-:S02]  /*0270*/  LEA.HI.X.SX32 R17, R17, R2, 0x1, P0 ;  /* 0x0000000211117211 */ /* 0x000fc400000f0eff */
[----:B------:R-:W-:Y:S01]  /*0280*/  LEA R18, P0, R19, R4, 0x1 ;  /* 0x0000000413127211 */ /* 0x000fe200078008ff */
[----:B------:R4:W5:Y:S01]  /*0290*/  LDG.E.U16 R7, desc[UR10][R12.64] ;  /* 0x0000000a0c077981 */ /* 0x000962000c1e1500 */
[----:B0-----:R-:W-:Y:S02]  /*02a0*/  LEA R9, R3, R21, 0x3 ;  /* 0x0000001503097211 */ /* 0x001fe400078e18ff */
[----:B------:R-:W-:Y:S01]  /*02b0*/  LEA.HI.X.SX32 R19, R19, R2, 0x1, P0 ;  /* 0x0000000213137211 */ /* 0x000fe200000f0eff */
[----:B------:R0:W2:Y:S01]  /*02c0*/  LDG.E.U16 R8, desc[UR10][R14.64] ;  /* 0x0000000a0e087981 */ /* 0x0000a2000c1e1500 */
[-C--:B-1----:R-:W-:Y:S02]  /*02d0*/  LEA R10, P0, R9, R4.reuse, 0x1 ;  /* 0x00000004090a7211 */ /* 0x082fe400078008ff */
[----:B------:R-:W-:Y:S01]  /*02e0*/  LEA R20, P1, R21, R4, 0x1 ;  /* 0x0000000415147211 */ /* 0x000fe200078208ff */
[----:B------:R1:W2:Y:S01]  /*02f0*/  LDG.E.U16 R24, desc[UR10][R18.64] ;  /* 0x0000000a12187981 */ /* 0x0002a2000c1e1500 */
[----:B----4-:R-:W-:Y:S01]  /*0300*/  IMAD R13, R3, 0x8, R9 ;  /* 0x00000008030d7824 */ /* 0x010fe200078e0209 */
[----:B------:R-:W-:-:S02]  /*0310*/  LEA.HI.X.SX32 R11, R9, R2, 0x1, P0 ;  /* 0x00000002090b7211 */ /* 0x000fc400000f0eff */
[----:B------:R-:W4:Y:S01]  /*0320*/  LDG.E.U16 R22, desc[UR10][R16.64] ;  /* 0x0000000a10167981 */ /* 0x000f22000c1e1500 */
[----:B------:R-:W-:Y:S01]  /*0330*/  IMAD R9, R3, 0x8, R13 ;  /* 0x0000000803097824 */ /* 0x000fe200078e020d */
[----:B------:R-:W-:Y:S02]  /*0340*/  LEA R12, P0, R13, R4, 0x1 ;  /* 0x000000040d0c7211 */ /* 0x000fe400078008ff */
[-C--:B------:R-:W-:Y:S01]  /*0350*/  LEA.HI.X.SX32 R21, R21, R2.reuse, 0x1, P1 ;  /* 0x0000000215157211 */ /* 0x080fe200008f0eff */
[----:B------:R-:W-:Y:S01]  /*0360*/  IMAD R23, R3, 0x8, R9 ;  /* 0x0000000803177824 */ /* 0x000fe200078e0209 */
[----:B------:R-:W-:Y:S01]  /*0370*/  LEA.HI.X.SX32 R13, R13, R2, 0x1, P0 ;  /* 0x000000020d0d7211 */ /* 0x000fe200000f0eff */
[----:B------:R1:W2:Y:S01]  /*0380*/  LDG.E.U16 R27, desc[UR10][R10.64] ;  /* 0x0000000a0a1b7981 */ /* 0x0002a2000c1e1500 */
[----:B0-----:R-:W-:Y:S01]  /*0390*/  LEA R14, P0, R9, R4, 0x1 ;  /* 0x00000004090e7211 */ /* 0x001fe200078008ff */
[----:B------:R-:W-:Y:S02]  /*03a0*/  IMAD R25, R3, 0x8, R23 ;  /* 0x0000000803197824 */ /* 0x000fe400078e0217 */
[----:B------:R0:W2:Y:S01]  /*03b0*/  LDG.E.U16 R26, desc[UR10][R20.64] ;  /* 0x0000000a141a7981 */ /* 0x0000a2000c1e1500 */
[----:B------:R-:W-:-:S02]  /*03c0*/  LEA.HI.X.SX32 R15, R9, R2, 0x1, P0 ;  /* 0x00000002090f7211 */ /* 0x000fc400000f0eff */
[----:B-1----:R-:W-:Y:S01]  /*03d0*/  LEA R18, P0, R25, R4, 0x1 ;  /* 0x0000000419127211 */ /* 0x002fe200078008ff */
[----:B------:R1:W2:Y:S01]  /*03e0*/  LDG.E.U16 R28, desc[UR10][R12.64] ;  /* 0x0000000a0c1c7981 */ /* 0x0002a2000c1e1500 */
[----:B------:R-:W-:Y:S02]  /*03f0*/  LEA R9, R3, R25, 0x3 ;  /* 0x0000001903097211 */ /* 0x000fe400078e18ff */
[----:B------:R-:W-:Y:S01]  /*0400*/  LEA.HI.X.SX32 R19, R25, R2, 0x1, P0 ;  /* 0x0000000219137211 */ /* 0x000fe200000f0eff */
[----:B------:R1:W2:Y:S01]  /*0410*/  LDG.E.U16 R29, desc[UR10][R14.64] ;  /* 0x0000000a0e1d7981 */ /* 0x0002a2000c1e1500 */
[-C--:B------:R-:W-:Y:S01]  /*0420*/  LEA R10, P0, R9, R4.reuse, 0x1 ;  /* 0x00000004090a7211 */ /* 0x080fe200078008ff */
[----:B0-----:R-:W-:Y:S01]  /*0430*/  IMAD R21, R3, 0x8, R9 ;  /* 0x0000000803157824 */ /* 0x001fe200078e0209 */
[----:B------:R-:W-:Y:S01]  /*0440*/  LEA R16, P1, R23, R4, 0x1 ;  /* 0x0000000417107211 */ /* 0x000fe200078208ff */
[----:B------:R-:W2:Y:S01]  /*0450*/  LDG.E.U16 R30, desc[UR10][R18.64] ;  /* 0x0000000a121e7981 */ /* 0x000ea2000c1e1500 */
[-C--:B------:R-:W-:Y:S01]  /*0460*/  LEA.HI.X.SX32 R11, R9, R2.reuse, 0x1, P0 ;  /* 0x00000002090b7211 */ /* 0x080fe200000f0eff */
[----:B------:R-:W-:Y:S01]  /*0470*/  IMAD R9, R3, 0x8, R21 ;  /* 0x0000000803097824 */ /* 0x000fe200078e0215 */
[----:B------:R-:W-:-:S02]  /*0480*/  LEA.HI.X.SX32 R17, R23, R2, 0x1, P1 ;  /* 0x0000000217117211 */ /* 0x000fc400008f0eff */
[-C--:B-1----:R-:W-:Y:S01]  /*0490*/  LEA R12, P0, R21, R4.reuse, 0x1 ;  /* 0x00000004150c7211 */ /* 0x082fe200078008ff */
[----:B------:R-:W-:Y:S01]  /*04a0*/  IMAD R23, R3, 0x8, R9 ;  /* 0x0000000803177824 */ /* 0x000fe200078e0209 */
[----:B------:R-:W-:Y:S01]  /*04b0*/  LEA R20, P1, R9, R4, 0x1 ;  /* 0x0000000409147211 */ /* 0x000fe200078208ff */
[----:B------:R0:W2:Y:S01]  /*04c0*/  LDG.E.U16 R25, desc[UR10][R16.64] ;  /* 0x0000000a10197981 */ /* 0x0000a2000c1e1500 */
[-C--:B------:R-:W-:Y:S02]  /*04d0*/  LEA.HI.X.SX32 R13, R21, R2.reuse, 0x1, P0 ;  /* 0x00000002150d7211 */ /* 0x080fe400000f0eff */
[----:B------:R-:W-:Y:S01]  /*04e0*/  LEA.HI.X.SX32 R21, R9, R2, 0x1, P1 ;  /* 0x0000000209157211 */ /* 0x000fe200008f0eff */
[----:B------:R-:W-:Y:S01]  /*04f0*/  IMAD R9, R3, 0x8, R23 ;  /* 0x0000000803097824 */ /* 0x000fe200078e0217 */
[C---:B------:R-:W-:Y:S01]  /*0500*/  LEA R14, P0, R23.reuse, R4, 0x1 ;  /* 0x00000004170e7211 */ /* 0x040fe200078008ff */
[----:B------:R1:W2:Y:S03]  /*0510*/  LDG.E.U16 R31, desc[UR10][R10.64] ;  /* 0x0000000a0a1f7981 */ /* 0x0002a6000c1e1500 */
[----:B------:R-:W-:Y:S01]  /*0520*/  LEA.HI.X.SX32 R15, R23, R2, 0x1, P0 ;  /* 0x00000002170f7211 */ /* 0x000fe200000f0eff */
[----:B------:R1:W2:Y:S01]  /*0530*/  LDG.E.U16 R32, desc[UR10][R12.64] ;  /* 0x0000000a0c207981 */ /* 0x0002a2000c1e1500 */
[----:B0-----:R-:W-:-:S02]  /*0540*/  LEA R16, P0, R9, R4, 0x1 ;  /* 0x0000000409107211 */ /* 0x001fc400078008ff */
[----:B------:R-:W-:Y:S01]  /*0550*/  LEA R19, R3, R9, 0x3 ;  /* 0x0000000903137211 */ /* 0x000fe200078e18ff */
[----:B------:R0:W2:Y:S01]  /*0560*/  LDG.E.U16 R33, desc[UR10][R20.64] ;  /* 0x0000000a14217981 */ /* 0x0000a2000c1e1500 */
[----:B------:R-:W-:-:S03]  /*0570*/  LEA.HI.X.SX32 R17, R9, R2, 0x1, P0 ;  /* 0x0000000209117211 */ /* 0x000fc600000f0eff */
[----:B------:R-:W-:Y:S01]  /*0580*/  IMAD R9, R3, 0x8, R19 ;  /* 0x0000000803097824 */ /* 0x000fe200078e0213 */
[-C--:B-1----:R-:W-:Y:S01]  /*0590*/  LEA R10, P0, R19, R4.reuse, 0x1 ;  /* 0x00000004130a7211 */ /* 0x082fe200078008ff */
[----:B------:R1:W2:Y:S02]  /*05a0*/  LDG.E.U16 R34, desc[UR10][R14.64] ;  /* 0x0000000a0e227981 */ /* 0x0002a4000c1e1500 */
[----:B------:R-:W-:Y:S01]  /*05b0*/  IMAD R23, R3, 0x8, R9 ;  /* 0x0000000803177824 */ /* 0x000fe200078e0209 */
[----:B------:R-:W-:Y:S01]  /*05c0*/  LEA R18, P1, R9, R4, 0x1 ;  /* 0x0000000409127211 */ /* 0x000fe200078208ff */
[----:B------:R1:W3:Y:S01]  /*05d0*/  LDG.E.U16 R35, desc[UR10][R16.64] ;  /* 0x0000000a10237981 */ /* 0x0002e2000c1e1500 */
[-C--:B------:R-:W-:Y:S02]  /*05e0*/  LEA.HI.X.SX32 R11, R19, R2.reuse, 0x1, P0 ;  /* 0x00000002130b7211 */ /* 0x080fe400000f0eff */
[----:B------:R-:W-:Y:S01]  /*05f0*/  LEA.HI.X.SX32 R19, R9, R2, 0x1, P1 ;  /* 0x0000000209137211 */ /* 0x000fe200008f0eff */
[----:B------:R-:W-:Y:S01]  /*0600*/  IMAD R9, R3, 0x8, R23 ;  /* 0x0000000803097824 */ /* 0x000fe200078e0217 */
[----:B------:R-:W-:Y:S01]  /*0610*/  LEA R12, P0, R23, R4, 0x1 ;  /* 0x00000004170c7211 */ /* 0x000fe200078008ff */
[----:B------:R1:W4:Y:S02]  /*0620*/  LDG.E.U16 R36, desc[UR10][R10.64] ;  /* 0x0000000a0a247981 */ /* 0x000324000c1e1500 */
[----:B0-----:R-:W-:Y:S01]  /*0630*/  IMAD R21, R3, 0x8, R9 ;  /* 0x0000000803157824 */ /* 0x001fe200078e0209 */
[----:B------:R-:W-:Y:S01]  /*0640*/  LEA.HI.X.SX32 R13, R23, R2, 0x1, P0 ;  /* 0x00000002170d7211 */ /* 0x000fe200000f0eff */
[----:B------:R0:W4:Y:S01]  /*0650*/  LDG.E.U16 R37, desc[UR10][R18.64] ;  /* 0x0000000a12257981 */ /* 0x000122000c1e1500 */
[----:B-1----:R-:W-:-:S03]  /*0660*/  LEA R14, P0, R9, R4, 0x1 ;  /* 0x00000004090e7211 */ /* 0x002fc600078008ff */
[----:B------:R1:W4:Y:S01]  /*0670*/  LDG.E.U16 R38, desc[UR10][R12.64] ;  /* 0x0000000a0c267981 */ /* 0x000322000c1e1500 */
[----:B------:R-:W-:Y:S02]  /*0680*/  LEA.HI.X.SX32 R15, R9, R2, 0x1, P0 ;  /* 0x00000002090f7211 */ /* 0x000fe400000f0eff */
[----:B------:R-:W-:Y:S02]  /*0690*/  LEA R9, R3, R21, 0x3 ;  /* 0x0000001503097211 */ /* 0x000fe400078e18ff */
[-C--:B------:R-:W-:Y:S01]  /*06a0*/  LEA R16, P0, R21, R4.reuse, 0x1 ;  /* 0x0000000415107211 */ /* 0x080fe200078008ff */
[----:B------:R0:W4:Y:S01]  /*06b0*/  LDG.E.U16 R39, desc[UR10][R14.64] ;  /* 0x0000000a0e277981 */ /* 0x000122000c1e1500 */
[----:B------:R-:W-:Y:S01]  /*06c0*/  LEA R20, P1, R9, R4, 0x1 ;  /* 0x0000000409147211 */ /* 0x000fe200078208ff */
[----:B------:R-:W-:Y:S01]  /*06d0*/  IMAD R23, R3, 0x8, R9 ;  /* 0x0000000803177824 */ /* 0x000fe200078e0209 */
[-C--:B------:R-:W-:Y:S02]  /*06e0*/  LEA.HI.X.SX32 R17, R21, R2.reuse, 0x1, P0 ;  /* 0x0000000215117211 */ /* 0x080fe400000f0eff */
[----:B------:R-:W-:Y:S01]  /*06f0*/  LEA.HI.X.SX32 R21, R9, R2, 0x1, P1 ;  /* 0x0000000209157211 */ /* 0x000fe200008f0eff */
[----:B------:R-:W-:Y:S01]  /*0700*/  IMAD R9, R3, 0x8, R23 ;  /* 0x0000000803097824 */ /* 0x000fe200078e0217 */
[C---:B------:R-:W-:Y:S01]  /*0710*/  LEA R10, P0, R23.reuse, R4, 0x1 ;  /* 0x00000004170a7211 */ /* 0x040fe200078008ff */
[----:B------:R1:W4:Y:S03]  /*0720*/  LDG.E.U16 R40, desc[UR10][R16.64] ;  /* 0x0000000a10287981 */ /* 0x000326000c1e1500 */
[----:B------:R-:W-:Y:S01]  /*0730*/  LEA.HI.X.SX32 R11, R23, R2, 0x1, P0 ;  /* 0x00000002170b7211 */ /* 0x000fe200000f0eff */
[----:B0-----:R-:W-:Y:S01]  /*0740*/  IMAD R19, R3, 0x8, R9 ;  /* 0x0000000803137824 */ /* 0x001fe200078e0209 */
[C---:B-1----:R-:W-:Y:S01]  /*0750*/  LEA R12, P0, R9.reuse, R4, 0x1 ;  /* 0x00000004090c7211 */ /* 0x042fe200078008ff */
[----:B------:R0:W4:Y:S03]  /*0760*/  LDG.E.U16 R41, desc[UR10][R20.64] ;  /* 0x0000000a14297981 */ /* 0x000126000c1e1500 */
[----:B------:R-:W-:Y:S01]  /*0770*/  LEA.HI.X.SX32 R13, R9, R2, 0x1, P0 ;  /* 0x00000002090d7211 */ /* 0x000fe200000f0eff */
[----:B------:R-:W-:Y:S01]  /*0780*/  IMAD R9, R3, 0x8, R19 ;  /* 0x0000000803097824 */ /* 0x000fe200078e0213 */
[-C--:B------:R-:W-:Y:S01]  /*0790*/  LEA R14, P0, R19, R4.reuse, 0x1 ;  /* 0x00000004130e7211 */ /* 0x080fe200078008ff */
[----:B------:R1:W4:Y:S03]  /*07a0*/  LDG.E.U16 R42, desc[UR10][R10.64] ;  /* 0x0000000a0a2a7981 */ /* 0x000326000c1e1500 */
[----:B------:R-:W-:Y:S01]  /*07b0*/  LEA R18, P1, R9, R4, 0x1 ;  /* 0x0000000409127211 */ /* 0x000fe200078208ff */
[----:B------:R0:W4:Y:S01]  /*07c0*/  LDG.E.U16 R43, desc[UR10][R12.64] ;  /* 0x0000000a0c2b7981 */ /* 0x000122000c1e1500 */
[----:B------:R-:W-:-:S02]  /*07d0*/  LEA R23, R3, R9, 0x3 ;  /* 0x0000000903177211 */ /* 0x000fc400078e18ff */
        /* <DEDUP_REMOVED lines=8> */
[----:B------:R-:W4:Y:S03]  /*0860*/  LDG.E.U16 R45, desc[UR10][R18.64] ;  /* 0x0000000a122d7981 */ /* 0x000f26000c1e1500 */
[----:B------:R-:W-:Y:S01]  /*0870*/  LEA.HI.X.SX32 R11, R9, R2, 0x1, P0 ;  /* 0x00000002090b7211 */ /* 0x000fe200000f0eff */
[----:B------:R-:W-:Y:S01]  /*0880*/  IMAD R9, R3, 0x8, R21 ;  /* 0x0000000803097824 */ /* 0x000fe200078e0215 */
[-C--:B------:R-:W-:Y:S01]  /*0890*/  LEA R12, P0, R21, R4.reuse, 0x1 ;  /* 0x00000004150c7211 */ /* 0x080fe200078008ff */
[----:B------:R0:W4:Y:S02]  /*08a0*/  LDG.E.U16 R46, desc[UR10][R16.64] ;  /* 0x0000000a102e7981 */ /* 0x000124000c1e1500 */
[----:B------:R-:W-:Y:S01]  /*08b0*/  IMAD R23, R3, 0x8, R9 ;  /* 0x0000000803177824 */ /* 0x000fe200078e0209 */
[----:B------:R-:W-:Y:S01]  /*08c0*/  LEA R20, P1, R9, R4, 0x1 ;  /* 0x0000000409147211 */ /* 0x000fe200078208ff */
[----:B------:R1:W4:Y:S01]  /*08d0*/  LDG.E.U16 R47, desc[UR10][R10.64] ;  /* 0x0000000a0a2f7981 */ /* 0x000322000c1e1500 */
[----:B------:R-:W-:-:S02]  /*08e0*/  LEA.HI.X.SX32 R13, R21, R2, 0x1, P0 ;  /* 0x00000002150d7211 */ /* 0x000fc400000f0eff */
[----:B------:R-:W-:Y:S02]  /*08f0*/  LEA.HI.X.SX32 R21, R9, R2, 0x1, P1 ;  /* 0x0000000209157211 */ /* 0x000fe400008f0eff */
[----:B------:R-:W-:Y:S01]  /*0900*/  LEA R14, P0, R23, R4, 0x1 ;  /* 0x00000004170e7211 */ /* 0x000fe200078008ff */
[----:B------:R1:W4:Y:S01]  /*0910*/  LDG.E.U16 R48, desc[UR10][R12.64] ;  /* 0x0000000a0c307981 */ /* 0x000322000c1e1500 */
[----:B------:R-:W-:Y:S02]  /*0920*/  LEA R9, R3, R23, 0x3 ;  /* 0x0000001703097211 */ /* 0x000fe400078e18ff */
[----:B------:R-:W-:Y:S01]  /*0930*/  LEA.HI.X.SX32 R15, R23, R2, 0x1, P0 ;  /* 0x00000002170f7211 */ /* 0x000fe200000f0eff */
[----:B------:R-:W4:Y:S01]  /*0940*/  LDG.E.U16 R49, desc[UR10][R20.64] ;  /* 0x0000000a14317981 */ /* 0x000f22000c1e1500 */
[----:B0-----:R-:W-:Y:S01]  /*0950*/  LEA R16, P0, R9, R4, 0x1 ;  /* 0x0000000409107211 */ /* 0x001fe200078008ff */
[----:B------:R-:W-:Y:S02]  /*0960*/  IMAD R19, R3, 0x8, R9 ;  /* 0x0000000803137824 */ /* 0x000fe400078e0209 */
[----:B------:R0:W4:Y:S01]  /*0970*/  LDG.E.U16 R50, desc[UR10][R14.64] ;  /* 0x0000000a0e327981 */ /* 0x000122000c1e1500 */
[----:B------:R-:W-:Y:S01]  /*0980*/  LEA.HI.X.SX32 R17, R9, R2, 0x1, P0 ;  /* 0x0000000209117211 */ /* 0x000fe200000f0eff */
[----:B------:R-:W-:Y:S01]  /*0990*/  IMAD R9, R3, 0x8, R19 ;  /* 0x0000000803097824 */ /* 0x000fe200078e0213 */
[----:B-1----:R-:W-:-:S03]  /*09a0*/  LEA R10, P0, R19, R4, 0x1 ;  /* 0x00000004130a7211 */ /* 0x002fc600078008ff */
[----:B------:R-:W-:Y:S01]  /*09b0*/  IMAD R23, R3, 0x8, R9 ;  /* 0x0000000803177824 */ /* 0x000fe200078e0209 */
[----:B------:R-:W-:Y:S01]  /*09c0*/  LEA R18, P1, R9, R4, 0x1 ;  /* 0x0000000409127211 */ /* 0x000fe200078208ff */
[----:B------:R1:W4:Y:S01]  /*09d0*/  LDG.E.U16 R51, desc[UR10][R16.64] ;  /* 0x0000000a10337981 */ /* 0x000322000c1e1500 */
[-C--:B------:R-:W-:Y:S02]  /*09e0*/  LEA.HI.X.SX32 R11, R19, R2.reuse, 0x1, P0 ;  /* 0x00000002130b7211 */ /* 0x080fe400000f0eff */
[----:B------:R-:W-:Y:S01]  /*09f0*/  LEA.HI.X.SX32 R19, R9, R2, 0x1, P1 ;  /* 0x0000000209137211 */ /* 0x000fe200008f0eff */
[----:B------:R-:W-:Y:S01]  /*0a00*/  IMAD R9, R3, 0x8, R23 ;  /* 0x0000000803097824 */ /* 0x000fe200078e0217 */
[C---:B------:R-:W-:Y:S01]  /*0a10*/  LEA R12, P0, R23.reuse, R4, 0x1 ;  /* 0x00000004170c7211 */ /* 0x040fe200078008ff */
[----:B------:R1:W4:Y:S03]  /*0a20*/  LDG.E.U16 R52, desc[UR10][R10.64] ;  /* 0x0000000a0a347981 */ /* 0x000326000c1e1500 */
[----:B------:R-:W-:Y:S01]  /*0a30*/  LEA.HI.X.SX32 R13, R23, R2, 0x1, P0 ;  /* 0x00000002170d7211 */ /* 0x000fe200000f0eff */
[----:B------:R1:W4:Y:S01]  /*0a40*/  LDG.E.U16 R53, desc[UR10][R18.64] ;  /* 0x0000000a12357981 */ /* 0x000322000c1e1500 */
[----:B0-----:R-:W-:-:S02]  /*0a50*/  LEA R14, P0, R9, R4, 0x1 ;  /* 0x00000004090e7211 */ /* 0x001fc400078008ff */
[----:B------:R-:W-:Y:S01]  /*0a60*/  LEA R21, R3, R9, 0x3 ;  /* 0x0000000903157211 */ /* 0x000fe200078e18ff */
[----:B------:R0:W4:Y:S01]  /*0a70*/  LDG.E.U16 R54, desc[UR10][R12.64] ;  /* 0x0000000a0c367981 */ /* 0x000122000c1e1500 */
[----:B------:R-:W-:-:S03]  /*0a80*/  LEA.HI.X.SX32 R15, R9, R2, 0x1, P0 ;  /* 0x00000002090f7211 */ /* 0x000fc600000f0eff */
[----:B------:R-:W-:Y:S01]  /*0a90*/  IMAD R9, R3, 0x8, R21 ;  /* 0x0000000803097824 */ /* 0x000fe200078e0215 */
[-C--:B-1----:R-:W-:Y:S01]  /*0aa0*/  LEA R16, P0, R21, R4.reuse, 0x1 ;  /* 0x0000000415107211 */ /* 0x082fe200078008ff */
[----:B------:R1:W4:Y:S02]  /*0ab0*/  LDG.E.U16 R55, desc[UR10][R14.64] ;  /* 0x0000000a0e377981 */ /* 0x000324000c1e1500 */
[----:B------:R-:W-:Y:S01]  /*0ac0*/  IMAD R23, R3, 0x8, R9 ;  /* 0x0000000803177824 */ /* 0x000fe200078e0209 */
[----:B------:R-:W-:Y:S02]  /*0ad0*/  LEA R20, P1, R9, R4, 0x1 ;  /* 0x0000000409147211 */ /* 0x000fe400078208ff */
[-C--:B------:R-:W-:Y:S02]  /*0ae0*/  LEA.HI.X.SX32 R17, R21, R2.reuse, 0x1, P0 ;  /* 0x0000000215117211 */ /* 0x080fe400000f0eff */
[----:B------:R-:W-:Y:S01]  /*0af0*/  LEA.HI.X.SX32 R21, R9, R2, 0x1, P1 ;  /* 0x0000000209157211 */ /* 0x000fe200008f0eff */
[----:B------:R-:W-:Y:S01]  /*0b00*/  IMAD R9, R3, 0x8, R23 ;  /* 0x0000000803097824 */ /* 0x000fe200078e0217 */
[----:B------:R-:W-:Y:S01]  /*0b10*/  LEA R10, P0, R23, R4, 0x1 ;  /* 0x00000004170a7211 */ /* 0x000fe200078008ff */
[----:B------:R1:W4:Y:S02]  /*0b20*/  LDG.E.U16 R56, desc[UR10][R16.64] ;  /* 0x0000000a10387981 */ /* 0x000324000c1e1500 */
[----:B------:R-:W-:Y:S01]  /*0b30*/  IMAD R19, R3, 0x8, R9 ;  /* 0x0000000803137824 */ /* 0x000fe200078e0209 */
[----:B------:R-:W-:Y:S01]  /*0b40*/  LEA.HI.X.SX32 R11, R23, R2, 0x1, P0 ;  /* 0x00000002170b7211 */ /* 0x000fe200000f0eff */
[----:B------:R1:W4:Y:S01]  /*0b50*/  LDG.E.U16 R57, desc[UR10][R20.64] ;  /* 0x0000000a14397981 */ /* 0x000322000c1e1500 */
[----:B0-----:R-:W-:-:S03]  /*0b60*/  LEA R12, P0, R9, R4, 0x1 ;  /* 0x00000004090c7211 */ /* 0x001fc600078008ff */
[----:B------:R0:W4:Y:S01]  /*0b70*/  LDG.E.U16 R58, desc[UR10][R10.64] ;  /* 0x0000000a0a3a7981 */ /* 0x000122000c1e1500 */
[----:B------:R-:W-:Y:S02]  /*0b80*/  LEA.HI.X.SX32 R13, R9, R2, 0x1, P0 ;  /* 0x00000002090d7211 */ /* 0x000fe400000f0eff */
[----:B------:R-:W-:Y:S02]  /*0b90*/  LEA R9, R3, R19, 0x3 ;  /* 0x0000001303097211 */ /* 0x000fe400078e18ff */
[-C--:B-1----:R-:W-:Y:S01]  /*0ba0*/  LEA R14, P0, R19, R4.reuse, 0x1 ;  /* 0x00000004130e7211 */ /* 0x082fe200078008ff */
        /* <DEDUP_REMOVED lines=9> */
[----:B------:R-:W-:Y:S01]  /*0c40*/  IMAD R21, R3, 0x8, R9 ;  /* 0x0000000803157824 */ /* 0x000fe200078e0209 */
[C---:B0-----:R-:W-:Y:S01]  /*0c50*/  LEA R10, P0, R9.reuse, R4, 0x1 ;  /* 0x00000004090a7211 */ /* 0x041fe200078008ff */
[----:B------:R0:W4:Y:S03]  /*0c60*/  LDG.E.U16 R61, desc[UR10][R18.64] ;  /* 0x0000000a123d7981 */ /* 0x000126000c1e1500 */
[----:B------:R-:W-:Y:S01]  /*0c70*/  LEA.HI.X.SX32 R11, R9, R2, 0x1, P0 ;  /* 0x00000002090b7211 */ /* 0x000fe200000f0eff */
[----:B------:R-:W-:Y:S01]  /*0c80*/  IMAD R9, R3, 0x8, R21 ;  /* 0x0000000803097824 */ /* 0x000fe200078e0215 */
[-C--:B-1----:R-:W-:Y:S01]  /*0c90*/  LEA R12, P0, R21, R4.reuse, 0x1 ;  /* 0x00000004150c7211 */ /* 0x082fe200078008ff */
        /* <DEDUP_REMOVED lines=37> */
[----:B------:R-:W-:Y:S02]  /*0ef0*/  LEA.HI.X.SX32 R21, R9, R2, 0x1, P1 ;  /* 0x0000000209157211 */ /* 0x000fe400008f0eff */
[----:B------:R-:W-:Y:S01]  /*0f00*/  LEA R10, P0, R23, R4, 0x1 ;  /* 0x00000004170a7211 */ /* 0x000fe200078008ff */
[----:B------:R1:W4:Y:S01]  /*0f10*/  LDG.E.U16 R72, desc[UR10][R16.64] ;  /* 0x0000000a10487981 */ /* 0x000322000c1e1500 */
[----:B------:R-:W-:Y:S02]  /*0f20*/  LEA R9, R3, R23, 0x3 ;  /* 0x0000001703097211 */ /* 0x000fe400078e18ff */
[----:B------:R-:W-:Y:S01]  /*0f30*/  LEA.HI.X.SX32 R11, R23, R2, 0x1, P0 ;  /* 0x00000002170b7211 */ /* 0x000fe200000f0eff */
[----:B------:R5:W4:Y:S01]  /*0f40*/  LDG.E.U16 R73, desc[UR10][R20.64] ;  /* 0x0000000a14497981 */ /* 0x000b22000c1e1500 */
[----:B0-----:R-:W-:Y:S01]  /*0f50*/  LEA R12, P0, R9, R4, 0x1 ;  /* 0x00000004090c7211 */ /* 0x001fe200078008ff */
[----:B------:R-:W-:-:S02]  /*0f60*/  IMAD R19, R3, 0x8, R9 ;  /* 0x0000000803137824 */ /* 0x000fc400078e0209 */
        /* <DEDUP_REMOVED lines=9> */
[----:B------:R-:W-:Y:S01]  /*1000*/  LEA R9, R3, R23, 0x3 ;  /* 0x0000001703097211 */ /* 0x000fe200078e18ff */
[----:B------:R1:W4:Y:S01]  /*1010*/  LDG.E.U16 R76, desc[UR10][R14.64] ;  /* 0x0000000a0e4c7981 */ /* 0x000322000c1e1500 */
[----:B------:R-:W-:-:S03]  /*1020*/  LEA R16, P0, R23, R4, 0x1 ;  /* 0x0000000417107211 */ /* 0x000fc600078008ff */
[----:B-----5:R-:W-:Y:S01]  /*1030*/  IMAD R21, R3, 0x8, R9 ;  /* 0x0000000803157824 */ /* 0x020fe200078e0209 */
[----:B------:R-:W-:Y:S01]  /*1040*/  LEA.HI.X.SX32 R17, R23, R2, 0x1, P0 ;  /* 0x0000000217117211 */ /* 0x000fe200000f0eff */
[----:B------:R-:W5:Y:S01]  /*1050*/  LDG.E.U16 R18, desc[UR10][R18.64] ;  /* 0x0000000a12127981 */ /* 0x000f62000c1e1500 */
[----:B0-----:R-:W-:Y:S01]  /*1060*/  LEA R10, P0, R9, R4, 0x1 ;  /* 0x00000004090a7211 */ /* 0x001fe200078008ff */
[----:B------:R-:W-:Y:S02]  /*1070*/  IMAD R23, R3, 0x8, R21 ;  /* 0x0000000803177824 */ /* 0x000fe400078e0215 */
[----:B------:R-:W5:Y:S01]  /*1080*/  LDG.E.U16 R16, desc[UR10][R16.64] ;  /* 0x0000000a10107981 */ /* 0x000f62000c1e1500 */
[----:B------:R-:W-:Y:S01]  /*1090*/  LEA.HI.X.SX32 R11, R9, R2, 0x1, P0 ;  /* 0x00000002090b7211 */ /* 0x000fe200000f0eff */
[----:B------:R-:W-:Y:S01]  /*10a0*/  IMAD R3, R3, 0x8, R23 ;  /* 0x0000000803037824 */ /* 0x000fe200078e0217 */
[-C--:B-1----:R-:W-:Y:S02]  /*10b0*/  LEA R12, P0, R21, R4.reuse, 0x1 ;  /* 0x00000004150c7211 */ /* 0x082fe400078008ff */
[----:B------:R-:W-:Y:S01]  /*10c0*/  LEA R20, P1, R23, R4, 0x1 ;  /* 0x0000000417147211 */ /* 0x000fe200078208ff */
[----:B------:R-:W5:Y:S01]  /*10d0*/  LDG.E.U16 R10, desc[UR10][R10.64] ;  /* 0x0000000a0a0a7981 */ /* 0x000f62000c1e1500 */
[----:B------:R-:W-:-:S02]  /*10e0*/  LEA.HI.X.SX32 R13, R21, R2, 0x1, P0 ;  /* 0x00000002150d7211 */ /* 0x000fc400000f0eff */
[----:B------:R-:W-:Y:S02]  /*10f0*/  LEA R14, P0, R3, R4, 0x1 ;  /* 0x00000004030e7211 */ /* 0x000fe400078008ff */
[-C--:B------:R-:W-:Y:S02]  /*1100*/  LEA.HI.X.SX32 R21, R23, R2.reuse, 0x1, P1 ;  /* 0x0000000217157211 */ /* 0x080fe400008f0eff */
[----:B------:R-:W-:Y:S02]  /*1110*/  LEA.HI.X.SX32 R15, R3, R2, 0x1, P0 ;  /* 0x00000002030f7211 */ /* 0x000fe400000f0eff */
[----:B------:R0:W5:Y:S04]  /*1120*/  LDG.E.U16 R3, desc[UR10][R12.64] ;  /* 0x0000000a0c037981 */ /* 0x000168000c1e1500 */
[----:B------:R-:W5:Y:S04]  /*1130*/  LDG.E.U16 R20, desc[UR10][R20.64] ;  /* 0x0000000a14147981 */ /* 0x000f68000c1e1500 */
[----:B------:R-:W5:Y:S01]  /*1140*/  LDG.E.U16 R14, desc[UR10][R14.64] ;  /* 0x0000000a0e0e7981 */ /* 0x000f62000c1e1500 */
[----:B------:R-:W1:Y:S01]  /*1150*/  S2UR UR6, SR_CgaCtaId ;  /* 0x00000000000679c3 */ /* 0x000e620000008800 */
[----:B------:R-:W-:Y:S01]  /*1160*/  VIADD R109, R211, 0x20 ;  /* 0x00000020d36d7836 */ /* 0x000fe20000000000 */
[----:B------:R-:W-:-:S02]  /*1170*/  LOP3.LUT R4, R0, 0xc0, RZ, 0xc0, !PT ;  /* 0x000000c000047812 */ /* 0x000fc400078ec0ff */
[----:B------:R-:W-:Y:S01]  /*1180*/  LOP3.LUT R2, R0, 0xff, RZ, 0xc0, !PT ;  /* 0x000000ff00027812 */ /* 0x000fe200078ec0ff */
[----:B------:R-:W-:Y:S01]  /*1190*/  UMOV UR4, 0x400 ;  /* 0x0000040000047882 */ /* 0x000fe20000000000 */
[----:B------:R-:W-:Y:S02]  /*11a0*/  ISETP.GE.AND P0, PT, R109, 0x1, PT ;  /* 0x000000016d00780c */ /* 0x000fe40003f06270 */
[----:B------:R-:W-:Y:S02]  /*11b0*/  SHF.R.U32.HI R9, RZ, 0x2, R4 ;  /* 0x00000002ff097819 */ /* 0x000fe40000011604 */
[----:B------:R-:W-:-:S04]  /*11c0*/  SHF.L.U32 R4, R2, 0x1, RZ ;  /* 0x0000000102047819 */ /* 0x000fc800000006ff */
[----:B------:R-:W-:Y:S01]  /*11d0*/  LOP3.LUT R9, R4, R9, RZ, 0x3c, !PT ;  /* 0x0000000904097212 */ /* 0x000fe200078e3cff */
[----:B-1----:R-:W-:Y:S01]  /*11e0*/  ULEA UR6, UR6, UR4, 0x18 ;  /* 0x0000000406067291 */ /* 0x002fe2000f8ec0ff */
[----:B------:R-:W-:Y:S01]  /*11f0*/  IMAD.MOV.U32 R157, RZ, RZ, -0x800000 ;  /* 0xff800000ff9d7424 */ /* 0x000fe200078e00ff */
[----:B0-----:R-:W-:Y:S01]  /*1200*/  MOV R12, 0xff800000 ;  /* 0xff800000000c7802 */ /* 0x001fe20000000f00 */
[----:B------:R-:W-:Y:S01]  /*1210*/  IMAD.MOV.U32 R156, RZ, RZ, -0x800000 ;  /* 0xff800000ff9c7424 */ /* 0x000fe200078e00ff */
[----:B------:R-:W-:Y:S01]  /*1220*/  CS2R R116, SRZ ;  /* 0x0000000000747805 */ /* 0x000fe2000001ff00 */
[----:B------:R-:W-:Y:S01]  /*1230*/  IMAD.MOV.U32 R13, RZ, RZ, -0x800000 ;  /* 0xff800000ff0d7424 */ /* 0x000fe200078e00ff */
[----:B------:R-:W-:-:S03]  /*1240*/  CS2R R118, SRZ ;  /* 0x0000000000767805 */ /* 0x000fc6000001ff00 */
[----:B--2---:R-:W-:Y:S01]  /*1250*/  STS.U16 [R9+UR6], R5 ;  /* 0x0000000509007988 */ /* 0x004fe20008000406 */
[----:B------:R-:W-:-:S03]  /*1260*/  CS2R R112, SRZ ;  /* 0x0000000000707805 */ /* 0x000fc6000001ff00 */
[----:B---3--:R-:W-:Y:S01]  /*1270*/  STS.U16 [R9+UR6+0x200], R6 ;  /* 0x0002000609007988 */ /* 0x008fe20008000406 */
[----:B------:R-:W-:-:S03]  /*1280*/  CS2R R114, SRZ ;  /* 0x0000000000727805 */ /* 0x000fc6000001ff00 */
[----:B------:R-:W-:Y:S01]  /*1290*/  STS.U16 [R9+UR6+0x400], R7 ;  /* 0x0004000709007988 */ /* 0x000fe20008000406 */
[----:B------:R-:W-:-:S03]  /*12a0*/  CS2R R128, SRZ ;  /* 0x0000000000807805 */ /* 0x000fc6000001ff00 */
[----:B------:R-:W-:Y:S01]  /*12b0*/  STS.U16 [R9+UR6+0x600], R8 ;  /* 0x0006000809007988 */ /* 0x000fe20008000406 */
[----:B------:R-:W-:-:S03]  /*12c0*/  CS2R R130, SRZ ;  /* 0x0000000000827805 */ /* 0x000fc6000001ff00 */
[----:B----4-:R-:W-:Y:S01]  /*12d0*/  STS.U16 [R9+UR6+0x800], R22 ;  /* 0x0008001609007988 */ /* 0x010fe20008000406 */
[----:B------:R-:W-:-:S03]  /*12e0*/  CS2R R124, SRZ ;  /* 0x00000000007c7805 */ /* 0x000fc6000001ff00 */
[----:B------:R-:W-:Y:S01]  /*12f0*/  STS.U16 [R9+UR6+0xa00], R24 ;  /* 0x000a001809007988 */ /* 0x000fe20008000406 */
        /* <DEDUP_REMOVED lines=40> */
[----:B------:R-:W-:-:S03]  /*1580*/  LOP3.LUT R210, R0, 0x1c, RZ, 0xc0, !PT ;  /* 0x0000001c00d27812 */ /* 0x000fc600078ec0ff */
[----:B------:R-:W-:Y:S04]  /*1590*/  STS.U16 [R9+UR6+0x3400], R45 ;  /* 0x0034002d09007988 */ /* 0x000fe80008000406 */
        /* <DEDUP_REMOVED lines=16> */
[----:B------:R0:W-:Y:S04]  /*16a0*/  STS.U16 [R9+UR6+0x5600], R62 ;  /* 0x0056003e09007988 */ /* 0x0001e80008000406 */
[----:B------:R1:W-:Y:S04]  /*16b0*/  STS.U16 [R9+UR6+0x5800], R63 ;  /* 0x0058003f09007988 */ /* 0x0003e80008000406 */
[----:B------:R2:W-:Y:S04]  /*16c0*/  STS.U16 [R9+UR6+0x5a00], R64 ;  /* 0x005a004009007988 */ /* 0x0005e80008000406 */
[----:B------:R3:W-:Y:S01]  /*16d0*/  STS.U16 [R9+UR6+0x5c00], R65 ;  /* 0x005c004109007988 */ /* 0x0007e20008000406 */
[----:B0-----:R-:W-:-:S03]  /*16e0*/  IMAD.MOV.U32 R62, RZ, RZ, 0x3f800000 ;  /* 0x3f800000ff3e7424 */ /* 0x001fc600078e00ff */
[----:B------:R-:W-:Y:S01]  /*16f0*/  STS.U16 [R9+UR6+0x5e00], R66 ;  /* 0x005e004209007988 */ /* 0x000fe20008000406 */
[----:B-1----:R-:W-:-:S03]  /*1700*/  MOV R63, 0x3f800000 ;  /* 0x3f800000003f7802 */ /* 0x002fc60000000f00 */
[----:B------:R-:W-:Y:S01]  /*1710*/  STS.U16 [R9+UR6+0x6000], R67 ;  /* 0x0060004309007988 */ /* 0x000fe20008000406 */
[----:B--2---:R-:W-:-:S03]  /*1720*/  IMAD.MOV.U32 R64, RZ, RZ, 0x3f800000 ;  /* 0x3f800000ff407424 */ /* 0x004fc600078e00ff */
[----:B------:R-:W-:Y:S01]  /*1730*/  STS.U16 [R9+UR6+0x6200], R68 ;  /* 0x0062004409007988 */ /* 0x000fe20008000406 */
[----:B---3--:R-:W-:-:S03]  /*1740*/  IMAD.MOV.U32 R65, RZ, RZ, 0x3f800000 ;  /* 0x3f800000ff417424 */ /* 0x008fc600078e00ff */
[----:B------:R0:W-:Y:S04]  /*1750*/  STS.U16 [R9+UR6+0x6400], R69 ;  /* 0x0064004509007988 */ /* 0x0001e80008000406 */
[----:B------:R-:W-:Y:S04]  /*1760*/  STS.U16 [R9+UR6+0x6600], R70 ;  /* 0x0066004609007988 */ /* 0x000fe80008000406 */
[----:B------:R1:W-:Y:S04]  /*1770*/  STS.U16 [R9+UR6+0x6800], R71 ;  /* 0x0068004709007988 */ /* 0x0003e80008000406 */
[----:B------:R-:W-:Y:S01]  /*1780*/  STS.U16 [R9+UR6+0x6a00], R72 ;  /* 0x006a004809007988 */ /* 0x000fe20008000406 */
[----:B0-----:R-:W-:-:S03]  /*1790*/  CS2R R68, SRZ ;  /* 0x0000000000447805 */ /* 0x001fc6000001ff00 */
[----:B------:R0:W-:Y:S04]  /*17a0*/  STS.U16 [R9+UR6+0x6c00], R73 ;  /* 0x006c004909007988 */ /* 0x0001e80008000406 */
[----:B------:R-:W-:Y:S01]  /*17b0*/  STS.U16 [R9+UR6+0x6e00], R74 ;  /* 0x006e004a09007988 */ /* 0x000fe20008000406 */
[----:B-1----:R-:W-:-:S03]  /*17c0*/  CS2R R70, SRZ ;  /* 0x0000000000467805 */ /* 0x002fc6000001ff00 */
[----:B------:R1:W-:Y:S01]  /*17d0*/  STS.U16 [R9+UR6+0x7000], R75 ;  /* 0x0070004b09007988 */ /* 0x0003e20008000406 */
[----:B0-----:R-:W-:-:S03]  /*17e0*/  CS2R R72, SRZ ;  /* 0x0000000000487805 */ /* 0x001fc6000001ff00 */
[----:B------:R0:W-:Y:S04]  /*17f0*/  STS.U16 [R9+UR6+0x7200], R76 ;  /* 0x0072004c09007988 */ /* 0x0001e80008000406 */
[----:B-----5:R2:W-:Y:S01]  /*1800*/  STS.U16 [R9+UR6+0x7400], R18 ;  /* 0x0074001209007988 */ /* 0x0205e20008000406 */
[----:B-1----:R-:W-:-:S03]  /*1810*/  CS2R R74, SRZ ;  /* 0x00000000004a7805 */ /* 0x002fc6000001ff00 */
[----:B------:R2:W-:Y:S01]  /*1820*/  STS.U16 [R9+UR6+0x7600], R16 ;  /* 0x0076001009007988 */ /* 0x0005e20008000406 */
[----:B0-----:R-:W-:-:S03]  /*1830*/  CS2R R76, SRZ ;  /* 0x00000000004c7805 */ /* 0x001fc6000001ff00 */
[----:B------:R2:W-:Y:S04]  /*1840*/  STS.U16 [R9+UR6+0x7800], R10 ;  /* 0x0078000a09007988 */ /* 0x0005e80008000406 */
[----:B------:R2:W-:Y:S04]  /*1850*/  STS.U16 [R9+UR6+0x7a00], R3 ;  /* 0x007a000309007988 */ /* 0x0005e80008000406 */
[----:B------:R2:W-:Y:S04]  /*1860*/  STS.U16 [R9+UR6+0x7c00], R20 ;  /* 0x007c001409007988 */ /* 0x0005e80008000406 */
[----:B------:R2:W-:Y:S01]  /*1870*/  STS.U16 [R9+UR6+0x7e00], R14 ;  /* 0x007e000e09007988 */ /* 0x0005e20008000406 */
[----:B------:R-:W-:Y:S05]  /*1880*/  @!P0 BRA `(.L_x_0) ;  /* 0x00000038001c8947 */ /* 0x000fea0003800000 */
[----:B------:R-:W0:Y:S01]  /*1890*/  LDC.64 R64, c[0x0][0x3c0] ;  /* 0x0000f000ff407b82 */ /* 0x000e220000000a00 */
[----:B------:R-:W1:Y:S01]  /*18a0*/  LDCU.64 UR4, c[0x0][0x3d0] ;  /* 0x00007a00ff0477ac */ /* 0x000e620008000a00 */
[----:B------:R-:W-:Y:S02]  /*18b0*/  LEA.HI R4, R210, 0x18, RZ, 0x1e ;  /* 0x00000018d2047811 */ /* 0x000fe400078ff0ff */
[----:B------:R-:W-:Y:S02]  /*18c0*/  CS2R R116, SRZ ;  /* 0x0000000000747805 */ /* 0x000fe4000001ff00 */
[C---:B--2---:R-:W-:Y:S02]  /*18d0*/  LOP3.LUT R3, R0.reuse, 0xf, RZ, 0xc0, !PT ;  /* 0x0000000f00037812 */ /* 0x044fe400078ec0ff */
[----:B------:R-:W-:Y:S02]  /*18e0*/  CS2R R118, SRZ ;  /* 0x0000000000767805 */ /* 0x000fe4000001ff00 */
[C---:B------:R-:W-:Y:S01]  /*18f0*/  LOP3.LUT P0, RZ, R0.reuse, 0x3, RZ, 0xc0, !PT ;  /* 0x0000000300ff7812 */ /* 0x040fe2000780c0ff */
[----:B------:R-:W-:Y:S01]  /*1900*/  IMAD.IADD R213, R211, 0x1, R4 ;  /* 0x00000001d3d57824 */ /* 0x000fe200078e0204 */
[----:B------:R-:W2:Y:S01]  /*1910*/  LDC R11, c[0x0][0x3c8] ;  /* 0x0000f200ff0b7b82 */ /* 0x000ea20000000800 */
[----:B------:R-:W-:-:S02]  /*1920*/  LOP3.LUT P1, RZ, R0, 0x1, RZ, 0xc0, !PT ;  /* 0x0000000100ff7812 */ /* 0x000fc4000782c0ff */
[----:B------:R-:W-:Y:S02]  /*1930*/  CS2R R112, SRZ ;  /* 0x0000000000707805 */ /* 0x000fe4000001ff00 */
[C---:B------:R-:W-:Y:S02]  /*1940*/  ISETP.GE.U32.AND P6, PT, R2.reuse, 0x40, PT ;  /* 0x000000400200780c */ /* 0x040fe40003fc6070 */
[----:B------:R-:W-:Y:S02]  /*1950*/  CS2R R114, SRZ ;  /* 0x0000000000727805 */ /* 0x000fe4000001ff00 */
[C---:B------:R-:W-:Y:S02]  /*1960*/  ISETP.LT.U32.AND P0, PT, R2.reuse, 0x40, !P0 ;  /* 0x000000400200780c */ /* 0x040fe40004701070 */
[----:B------:R-:W-:Y:S02]  /*1970*/  CS2R R72, SRZ ;  /* 0x0000000000487805 */ /* 0x000fe4000001ff00 */
[----:B------:R-:W-:Y:S01]  /*1980*/  ISETP.LT.U32.AND P1, PT, R2, 0x40, !P1 ;  /* 0x000000400200780c */ /* 0x000fe20004f21070 */
[----:B------:R-:W3:Y:S01]  /*1990*/  LDC.64 R8, c[0x0][0x388] ;  /* 0x0000e200ff087b82 */ /* 0x000ee20000000a00 */
[----:B------:R-:W-:-:S02]  /*19a0*/  LEA.HI R212, R210, 0x10, RZ, 0x1e ;  /* 0x00000010d2d47811 */ /* 0x000fc400078ff0ff */
[----:B------:R-:W-:Y:S01]  /*19b0*/  CS2R R74, SRZ ;  /* 0x00000000004a7805 */ /* 0x000fe2000001ff00 */
[----:B-1----:R-:W-:Y:S01]  /*19c0*/  UIMAD UR4, UR7, UR4, URZ ;  /* 0x00000004070472a4 */ /* 0x002fe2000f8e02ff */
[----:B------:R-:W-:Y:S01]  /*19d0*/  IMAD R5, R3, UR5, RZ ;  /* 0x0000000503057c24 */ /* 0x000fe2000f8e02ff */
[----:B------:R-:W-:Y:S01]  /*19e0*/  LEA.HI R6, R210, 0x8, RZ, 0x1e ;  /* 0x00000008d2067811 */ /* 0x000fe200078ff0ff */
[----:B------:R-:W-:Y:S01]  /*19f0*/  IMAD.IADD R212, R211, 0x1, R212 ;  /* 0x00000001d3d47824 */ /* 0x000fe200078e02d4 */
[----:B------:R-:W-:Y:S01]  /*1a00*/  USHF.L.U32 UR5, UR4, 0x1, URZ ;  /* 0x0000000104057899 */ /* 0x000fe200080006ff */
[----:B------:R-:W1:Y:S01]  /*1a10*/  LDC.64 R62, c[0x0][0x390] ;  /* 0x0000e400ff3e7b82 */ /* 0x000e620000000a00 */
[----:B0-----:R-:W-:Y:S01]  /*1a20*/  IMAD R3, R64, UR7, RZ ;  /* 0x0000000740037c24 */ /* 0x001fe2000f8e02ff */
[----:B------:R-:W-:Y:S01]  /*1a30*/  LEA.HI R210, R210, R211, RZ, 0x1e ;  /* 0x000000d3d2d27211 */ /* 0x000fe200078ff0ff */
[----:B------:R-:W-:Y:S01]  /*1a40*/  IMAD.SHL.U32 R7, R5, 0x2, RZ ;  /* 0x0000000205077824 */ /* 0x000fe200078e00ff */
[----:B------:R-:W-:Y:S01]  /*1a50*/  IADD3 R211, PT, PT, R211, R6, RZ ;  /* 0x00000006d3d37210 */ /* 0x000fe20007ffe0ff */
[----:B------:R-:W-:Y:S01]  /*1a60*/  IMAD.HI R6, R5, 0x2, RZ ;  /* 0x0000000205067827 */ /* 0x000fe200078e02ff */
[----:B------:R-:W-:-:S02]  /*1a70*/  LEA.HI R5, R0, 0xf0, RZ, 0x1c ;  /* 0x000000f000057811 */ /* 0x000fc400078fe0ff */
[----:B------:R-:W-:Y:S01]  /*1a80*/  CS2R R68, SRZ ;  /* 0x0000000000447805 */ /* 0x000fe2000001ff00 */
[----:B------:R-:W0:Y:S01]  /*1a90*/  LDC R55, c[0x0][0x3d8] ;  /* 0x0000f600ff377b82 */ /* 0x000e220000000800 */
[----:B--2---:R-:W-:Y:S01]  /*1aa0*/  IMAD R4, R2, R11, RZ ;  /* 0x0000000b02047224 */ /* 0x004fe200078e02ff */
[C---:B------:R-:W-:Y:S01]  /*1ab0*/  SHF.L.U32 R219, R65.reuse, 0x3, RZ ;  /* 0x0000000341db7819 */ /* 0x040fe200000006ff */
[----:B------:R-:W-:Y:S01]  /*1ac0*/  IMAD R251, R65, 0x3, RZ ;  /* 0x0000000341fb7824 */ /* 0x000fe200078e02ff */
[----:B------:R-:W-:Y:S01]  /*1ad0*/  CS2R R70, SRZ ;  /* 0x0000000000467805 */ /* 0x000fe2000001ff00 */
[----:B------:R-:W-:Y:S01]  /*1ae0*/  IMAD R2, R11, 0x100, R4 ;  /* 0x000001000b027824 */ /* 0x000fe200078e0204 */
[----:B------:R-:W-:Y:S01]  /*1af0*/  CS2R R128, SRZ ;  /* 0x0000000000807805 */ /* 0x000fe2000001ff00 */
[----:B------:R-:W-:Y:S01]  /*1b00*/  IMAD.SHL.U32 R247, R65, 0x4, RZ ;  /* 0x0000000441f77824 */ /* 0x000fe200078e00ff */
[----:B---3--:R-:W-:Y:S01]  /*1b10*/  LEA R17, P2, R3, R8, 0x1 ;  /* 0x0000000803117211 */ /* 0x008fe200078408ff */
[C---:B------:R-:W-:Y:S01]  /*1b20*/  IMAD R239, R65.reuse, 0x5, RZ ;  /* 0x0000000541ef7824 */ /* 0x040fe200078e02ff */
[----:B------:R-:W-:Y:S01]  /*1b30*/  LEA.HI R8, R0, 0x1b0, RZ, 0x1c ;  /* 0x000001b000087811 */ /* 0x000fe200078fe0ff */
[----:B------:R-:W-:Y:S01]  /*1b40*/  IMAD R231, R65, 0x6, RZ ;  /* 0x0000000641e77824 */ /* 0x000fe200078e02ff */
[----:B------:R-:W-:Y:S01]  /*1b50*/  LEA.HI.X.SX32 R3, R3, R9, 0x1, P2 ;  /* 0x0000000903037211 */ /* 0x000fe200010f0eff */
[C---:B------:R-:W-:Y:S01]  /*1b60*/  IMAD R223, R65.reuse, 0x7, RZ ;  /* 0x0000000741df7824 */ /* 0x040fe200078e02ff */
[-C--:B------:R-:W-:Y:S01]  /*1b70*/  LEA R16, P3, R2, R17.reuse, 0x1 ;  /* 0x0000001102107211 */ /* 0x080fe200078608ff */
[----:B------:R-:W-:Y:S01]  /*1b80*/  IMAD R207, R65, 0x9, RZ ;  /* 0x0000000941cf7824 */ /* 0x000fe200078e02ff */
[----:B-1----:R-:W-:Y:S01]  /*1b90*/  IADD3 R61, P4, P5, R7, UR5, R62 ;  /* 0x00000005073d7c10 */ /* 0x002fe2000fd9e03e */
[----:B------:R-:W-:Y:S01]  /*1ba0*/  UIMAD.WIDE UR4, UR4, 0x2, URZ ;  /* 0x00000002040478a5 */ /* 0x000fe2000f8e02ff */
[----:B------:R-:W-:Y:S01]  /*1bb0*/  SHF.R.U32.HI R7, RZ, 0x4, R0 ;  /* 0x00000004ff077819 */ /* 0x000fe20000011600 */
[C---:B------:R-:W-:Y:S01]  /*1bc0*/  IMAD R203, R65.reuse, 0xa, RZ ;  /* 0x0000000a41cb7824 */ /* 0x040fe200078e02ff */
[----:B------:R-:W-:Y:S01]  /*1bd0*/  LEA R14, P2, R4, R17, 0x1 ;  /* 0x00000011040e7211 */ /* 0x000fe200078408ff */
[C---:B------:R-:W-:Y:S01]  /*1be0*/  IMAD R199, R65.reuse, 0xb, RZ ;  /* 0x0000000b41c77824 */ /* 0x040fe200078e02ff */
[----:B------:R-:W-:Y:S01]  /*1bf0*/  LEA.HI.X.SX32 R17, R2, R3, 0x1, P3 ;  /* 0x0000000302117211 */ /* 0x000fe200018f0eff */
[----:B------:R-:W-:Y:S01]  /*1c00*/  IMAD R195, R65, 0xc, RZ ;  /* 0x0000000c41c37824 */ /* 0x000fe200078e02ff */
[----:B------:R-:W-:Y:S01]  /*1c10*/  SGXT.U32 R2, R7, 0x4 ;  /* 0x000000040702781a */ /* 0x000fe20000000000 */
[----:B0-----:R-:W-:Y:S01]  /*1c20*/  IMAD R23, R5, R55, RZ ;  /* 0x0000003705177224 */ /* 0x001fe200078e02ff */
[----:B------:R-:W-:Y:S01]  /*1c30*/  LEA.HI.X.SX32 R15, R4, R3, 0x1, P2 ;  /* 0x00000003040f7211 */ /* 0x000fe200010f0eff */
[-C--:B------:R-:W-:Y:S01]  /*1c40*/  IMAD R8, R8, R55.reuse, RZ ;  /* 0x0000003708087224 */ /* 0x080fe200078e02ff */
[----:B------:R-:W-:Y:S01]  /*1c50*/  LEA.HI R3, R0, 0x30, RZ, 0x1c ;  /* 0x0000003000037811 */ /* 0x000fe200078fe0ff */
[-C--:B------:R-:W-:Y:S01]  /*1c60*/  IMAD R9, R2, R55.reuse, RZ ;  /* 0x0000003702097224 */ /* 0x080fe200078e02ff */
[C---:B------:R-:W-:Y:S01]  /*1c70*/  LEA.HI R2, R0.reuse, 0xb0, RZ, 0x1c ;  /* 0x000000b000027811 */ /* 0x040fe200078fe0ff */
[----:B------:R-:W-:Y:S01]  /*1c80*/  IMAD R191, R65, 0xd, RZ ;  /* 0x0000000d41bf7824 */ /* 0x000fe200078e02ff */
[----:B------:R-:W-:Y:S01]  /*1c90*/  LEA.HI R4, R0, 0x70, RZ, 0x1c ;  /* 0x0000007000047811 */ /* 0x000fe200078fe0ff */
[----:B------:R-:W-:Y:S01]  /*1ca0*/  IMAD R10, R55, 0x10, R9 ;  /* 0x00000010370a7824 */ /* 0x000fe200078e0209 */
[----:B------:R-:W-:Y:S01]  /*1cb0*/  IADD3.X R63, PT, PT, R6, UR5, R63, P4, P5 ;  /* 0x00000005063f7c10 */ /* 0x000fe2000a7ea43f */
[-C--:B------:R-:W-:Y:S01]  /*1cc0*/  IMAD R11, R3, R55.reuse, RZ ;  /* 0x00000037030b7224 */ /* 0x080fe200078e02ff */
[----:B------:R-:W-:Y:S01]  /*1cd0*/  LEA.HI R6, R0, 0x130, RZ, 0x1c ;  /* 0x0000013000067811 */ /* 0x000fe200078fe0ff */
[-C--:B------:R-:W-:Y:S01]  /*1ce0*/  IMAD R13, R2, R55.reuse, RZ ;  /* 0x00000037020d7224 */ /* 0x080fe200078e02ff */
[C---:B------:R-:W-:Y:S01]  /*1cf0*/  LEA R3, R55.reuse, R10, 0x4 ;  /* 0x0000000a37037211 */ /* 0x040fe200078e20ff */
[-C--:B------:R-:W-:Y:S01]  /*1d00*/  IMAD R12, R4, R55.reuse, RZ ;  /* 0x00000037040c7224 */ /* 0x080fe200078e02ff */
[----:B------:R-:W-:Y:S01]  /*1d10*/  LEA.HI R7, R0, 0x170, RZ, 0x1c ;  /* 0x0000017000077811 */ /* 0x000fe200078fe0ff */
[----:B------:R-:W-:Y:S01]  /*1d20*/  IMAD R27, R6, R55, RZ ;  /* 0x00000037061b7224 */ /* 0x000fe200078e02ff */
[----:B------:R-:W-:Y:S01]  /*1d30*/  LEA.HI R0, R0, 0x1f0, RZ, 0x1c ;  /* 0x000001f000007811 */ /* 0x000fe200078fe0ff */
[----:B------:R-:W-:Y:S01]  /*1d40*/  IMAD R2, R55, 0x20, R3 ;  /* 0x0000002037027824 */ /* 0x000fe200078e0203 */
[----:B------:R-:W-:Y:S01]  /*1d50*/  LEA R180, P5, R9, R61, 0x1 ;  /* 0x0000003d09b47211 */ /* 0x000fe200078a08ff */
[----:B------:R-:W-:Y:S01]  /*1d60*/  IMAD R7, R7, R55, RZ ;  /* 0x0000003707077224 */ /* 0x000fe200078e02ff */
[----:B------:R-:W-:Y:S01]  /*1d70*/  LEA R178, P4, R10, R61, 0x1 ;  /* 0x0000003d0ab27211 */ /* 0x000fe200078808ff */
[----:B------:R-:W-:Y:S01]  /*1d80*/  IMAD R4, R55, 0x10, R2 ;  /* 0x0000001037047824 */ /* 0x000fe200078e0202 */
[----:B------:R-:W-:Y:S01]  /*1d90*/  LEA.HI.X.SX32 R181, R9, R63, 0x1, P5 ;  /* 0x0000003f09b57211 */ /* 0x000fe200028f0eff */
[----:B------:R-:W-:Y:S01]  /*1da0*/  IMAD R51, R0, R55, RZ ;  /* 0x0000003700337224 */ /* 0x000fe200078e02ff */
[----:B------:R-:W-:Y:S01]  /*1db0*/  LEA R176, P5, R3, R61, 0x1 ;  /* 0x0000003d03b07211 */ /* 0x000fe200078a08ff */
[----:B------:R-:W-:Y:S01]  /*1dc0*/  IMAD R0, R55, 0x10, R4 ;  /* 0x0000001037007824 */ /* 0x000fe200078e0204 */
[-C--:B------:R-:W-:Y:S01]  /*1dd0*/  LEA.HI.X.SX32 R179, R10, R63.reuse, 0x1, P4 ;  /* 0x0000003f0ab37211 */ /* 0x080fe200020f0eff */
[----:B------:R-:W-:Y:S01]  /*1de0*/  IMAD R187, R65, 0xe, RZ ;  /* 0x0000000e41bb7824 */ /* 0x000fe200078e02ff */
[----:B------:R-:W-:Y:S01]  /*1df0*/  LEA.HI.X.SX32 R177, R3, R63, 0x1, P5 ;  /* 0x0000003f03b17211 */ /* 0x000fe200028f0eff */
[----:B------:R-:W-:Y:S01]  /*1e00*/  IMAD R183, R65, 0xf, RZ ;  /* 0x0000000f41b77824 */ /* 0x000fe200078e02ff */
[----:B------:R-:W-:Y:S01]  /*1e10*/  LEA R5, R55, R0, 0x5 ;  /* 0x0000000037057211 */ /* 0x000fe200078e28ff */
[----:B------:R-:W-:Y:S01]  /*1e20*/  IMAD.WIDE R248, R247, 0x2, R14 ;  /* 0x00000002f7f87825 */ /* 0x000fe200078e020e */
[----:B------:R-:W-:-:S02]  /*1e30*/  LEA R172, P4, R2, R61, 0x1 ;  /* 0x0000003d02ac7211 */ /* 0x000fc400078808ff */
[----:B------:R-:W-:Y:S02]  /*1e40*/  CS2R R130, SRZ ;  /* 0x0000000000827805 */ /* 0x000fe4000001ff00 */
[----:B------:R-:W-:Y:S01]  /*1e50*/  LEA R170, P5, R4, R61, 0x1 ;  /* 0x0000003d04aa7211 */ /* 0x000fe200078a08ff */
[----:B------:R-:W-:Y:S01]  /*1e60*/  IMAD R6, R55, 0x10, R5 ;  /* 0x0000001037067824 */ /* 0x000fe200078e0205 */
[-C--:B------:R-:W-:Y:S01]  /*1e70*/  LEA.HI.X.SX32 R173, R2, R63.reuse, 0x1, P4 ;  /* 0x0000003f02ad7211 */ /* 0x080fe200020f0eff */
[----:B------:R-:W-:Y:S01]  /*1e80*/  IMAD.WIDE R242, R239, 0x2, R14 ;  /* 0x00000002eff27825 */ /* 0x000fe200078e020e */
[----:B------:R-:W-:Y:S02]  /*1e90*/  LEA.HI.X.SX32 R171, R4, R63, 0x1, P5 ;  /* 0x0000003f04ab7211 */ /* 0x000fe400028f0eff */
[----:B------:R-:W-:Y:S02]  /*1ea0*/  CS2R R124, SRZ ;  /* 0x00000000007c7805 */ /* 0x000fe4000001ff00 */
[CC--:B------:R-:W-:Y:S01]  /*1eb0*/  LEA R168, P4, R0.reuse, R61.reuse, 0x1 ;  /* 0x0000003d00a87211 */ /* 0x0c0fe200078808ff */
[----:B------:R-:W-:Y:S01]  /*1ec0*/  IMAD R3, R55, 0x10, R6 ;  /* 0x0000001037037824 */ /* 0x000fe200078e0206 */
[----:B------:R-:W-:Y:S01]  /*1ed0*/  LEA R164, P5, R5, R61, 0x1 ;  /* 0x0000003d05a47211 */ /* 0x000fe200078a08ff */
[----:B------:R-:W-:Y:S01]  /*1ee0*/  IMAD.WIDE R234, R231, 0x2, R14 ;  /* 0x00000002e7ea7825 */ /* 0x000fe200078e020e */
[----:B------:R-:W-:-:S02]  /*1ef0*/  LEA.HI.X.SX32 R169, R0, R63, 0x1, P4 ;  /* 0x0000003f00a97211 */ /* 0x000fc400020f0eff */
[----:B------:R-:W-:Y:S02]  /*1f00*/  CS2R R126, SRZ ;  /* 0x00000000007e7805 */ /* 0x000fe4000001ff00 */
[----:B------:R-:W-:Y:S01]  /*1f10*/  LEA.HI.X.SX32 R165, R5, R63, 0x1, P5 ;  /* 0x0000003f05a57211 */ /* 0x000fe200028f0eff */
[----:B------:R-:W-:Y:S01]  /*1f20*/  IMAD R2, R55, 0x20, R3 ;  /* 0x0000002037027824 */ /* 0x000fe200078e0203 */
[-C--:B------:R-:W-:Y:S01]  /*1f30*/  LEA R174, P3, R11, R61.reuse, 0x1 ;  /* 0x0000003d0bae7211 */ /* 0x080fe200078608ff */
[--C-:B------:R-:W-:Y:S01]  /*1f40*/  IMAD.WIDE R226, R223, 0x2, R14.reuse ;  /* 0x00000002dfe27825 */ /* 0x100fe200078e020e */
[----:B------:R-:W-:Y:S02]  /*1f50*/  LEA R20, P5, R3, R61, 0x1 ;  /* 0x0000003d03147211 */ /* 0x000fe400078a08ff */
[----:B------:R-:W-:Y:S02]  /*1f60*/  CS2R R76, SRZ ;  /* 0x00000000004c7805 */ /* 0x000fe4000001ff00 */
[----:B------:R-:W-:Y:S01]  /*1f70*/  LEA R4, R55, R2, 0x4 ;  /* 0x0000000237047211 */ /* 0x000fe200078e20ff */
[----:B------:R-:W-:Y:S01]  /*1f80*/  IMAD.WIDE R220, R219, 0x2, R14 ;  /* 0x00000002dbdc7825 */ /* 0x000fe200078e020e */
[----:B------:R-:W-:-:S02]  /*1f90*/  LEA.HI.X.SX32 R175, R11, R63, 0x1, P3 ;  /* 0x0000003f0baf7211 */ /* 0x000fc400018f0eff */
[----:B------:R-:W-:Y:S02]  /*1fa0*/  CS2R R78, SRZ ;  /* 0x00000000004e7805 */ /* 0x000fe4000001ff00 */
[----:B------:R-:W-:Y:S01]  /*1fb0*/  LEA.HI.X.SX32 R21, R3, R63, 0x1, P5 ;  /* 0x0000003f03157211 */ /* 0x000fe200028f0eff */
[----:B------:R-:W-:Y:S01]  /*1fc0*/  IMAD R0, R55, 0x10, R4 ;  /* 0x0000001037007824 */ /* 0x000fe200078e0204 */
[-C--:B------:R-:W-:Y:S01]  /*1fd0*/  LEA R18, P3, R13, R61.reuse, 0x1 ;  /* 0x0000003d0d127211 */ /* 0x080fe200078608ff */
[----:B------:R-:W-:Y:S01]  /*1fe0*/  IMAD.WIDE R10, R251, 0x2, R14 ;  /* 0x00000002fb0a7825 */ /* 0x000fe200078e020e */
[C---:B------:R-:W-:Y:S02]  /*1ff0*/  LEA R24, P5, R2.reuse, R61, 0x1 ;  /* 0x0000003d02187211 */ /* 0x040fe400078a08ff */
[----:B------:R-:W-:Y:S02]  /*2000*/  CS2R R80, SRZ ;  /* 0x0000000000507805 */ /* 0x000fe4000001ff00 */
[-C--:B------:R-:W-:Y:S01]  /*2010*/  LEA.HI.X.SX32 R19, R13, R63.reuse, 0x1, P3 ;  /* 0x0000003f0d137211 */ /* 0x080fe200018f0eff */
[----:B------:R-:W-:Y:S01]  /*2020*/  IMAD R5, R55, 0x20, R0 ;  /* 0x0000002037057824 */ /* 0x000fe200078e0200 */
[----:B------:R-:W-:Y:S01]  /*2030*/  LEA.HI.X.SX32 R25, R2, R63, 0x1, P5 ;  /* 0x0000003f02197211 */ /* 0x000fe200028f0eff */
[----:B------:R-:W-:Y:S01]  /*2040*/  IMAD.WIDE R208, R207, 0x2, R14 ;  /* 0x00000002cfd07825 */ /* 0x000fe200078e020e */
[----:B------:R-:W-:-:S02]  /*2050*/  LEA R28, P3, R4, R61, 0x1 ;  /* 0x0000003d041c7211 */ /* 0x000fc400078608ff */
[----:B------:R-:W-:Y:S02]  /*2060*/  CS2R R82, SRZ ;  /* 0x0000000000527805 */ /* 0x000fe4000001ff00 */
[----:B------:R-:W-:Y:S01]  /*2070*/  LEA R30, P5, R0, R61, 0x1 ;  /* 0x0000003d001e7211 */ /* 0x000fe200078a08ff */
[----:B------:R-:W-:Y:S01]  /*2080*/  IMAD R3, R55, 0x10, R5 ;  /* 0x0000001037037824 */ /* 0x000fe200078e0205 */
[-C--:B------:R-:W-:Y:S01]  /*2090*/  LEA.HI.X.SX32 R29, R4, R63.reuse, 0x1, P3 ;  /* 0x0000003f041d7211 */ /* 0x080fe200018f0eff */
[--C-:B------:R-:W-:Y:S01]  /*20a0*/  IMAD.WIDE R204, R203, 0x2, R14.reuse ;  /* 0x00000002cbcc7825 */ /* 0x100fe200078e020e */
[----:B------:R-:W-:Y:S02]  /*20b0*/  LEA.HI.X.SX32 R31, R0, R63, 0x1, P5 ;  /* 0x0000003f001f7211 */ /* 0x000fe400028f0eff */
[----:B------:R-:W-:Y:S02]  /*20c0*/  CS2R R84, SRZ ;  /* 0x0000000000547805 */ /* 0x000fe4000001ff00 */
[----:B------:R-:W-:Y:S01]  /*20d0*/  LEA R2, R55, R3, 0x4 ;  /* 0x0000000337027211 */ /* 0x000fe200078e20ff */
[----:B------:R-:W-:Y:S01]  /*20e0*/  IMAD.WIDE R200, R199, 0x2, R14 ;  /* 0x00000002c7c87825 */ /* 0x000fe200078e020e */
[----:B------:R-:W-:-:S02]  /*20f0*/  LEA R34, P5, R3, R61, 0x1 ;  /* 0x0000003d03227211 */ /* 0x000fc400078a08ff */
[----:B------:R-:W-:Y:S02]  /*2100*/  CS2R R86, SRZ ;  /* 0x0000000000567805 */ /* 0x000fe4000001ff00 */
[C---:B------:R-:W-:Y:S01]  /*2110*/  LEA R66, P4, R6.reuse, R61, 0x1 ;  /* 0x0000003d06427211 */ /* 0x040fe200078808ff */
[----:B------:R-:W-:Y:S01]  /*2120*/  IMAD R4, R55, 0x20, R2 ;  /* 0x0000002037047824 */ /* 0x000fe200078e0202 */
[----:B------:R-:W-:Y:S01]  /*2130*/  LEA.HI.X.SX32 R35, R3, R63, 0x1, P5 ;  /* 0x0000003f03237211 */ /* 0x000fe200028f0eff */
[----:B------:R-:W-:Y:S01]  /*2140*/  IMAD.WIDE R196, R195, 0x2, R14 ;  /* 0x00000002c3c47825 */ /* 0x000fe200078e020e */
[----:B------:R-:W-:Y:S02]  /*2150*/  LEA R32, P3, R5, R61, 0x1 ;  /* 0x0000003d05207211 */ /* 0x000fe400078608ff */
[----:B------:R-:W-:Y:S02]  /*2160*/  CS2R R88, SRZ ;  /* 0x0000000000587805 */ /* 0x000fe4000001ff00 */
[----:B------:R-:W-:Y:S01]  /*2170*/  LEA.HI.X.SX32 R67, R6, R63, 0x1, P4 ;  /* 0x0000003f06437211 */ /* 0x000fe200020f0eff */
[----:B------:R-:W-:Y:S01]  /*2180*/  IMAD R0, R55, 0x10, R4 ;  /* 0x0000001037007824 */ /* 0x000fe200078e0204 */
[----:B------:R-:W-:Y:S01]  /*2190*/  LEA R26, P4, R27, R61, 0x1 ;  /* 0x0000003d1b1a7211 */ /* 0x000fe200078808ff */
[----:B------:R-:W-:Y:S01]  /*21a0*/  IMAD.WIDE R192, R191, 0x2, R14 ;  /* 0x00000002bfc07825 */ /* 0x000fe200078e020e */
[----:B------:R-:W-:-:S02]  /*21b0*/  LEA.HI.X.SX32 R33, R5, R63, 0x1, P3 ;  /* 0x0000003f05217211 */ /* 0x000fc400018f0eff */
[----:B------:R-:W-:Y:S02]  /*21c0*/  CS2R R90, SRZ ;  /* 0x00000000005a7805 */ /* 0x000fe4000001ff00 */
[-C--:B------:R-:W-:Y:S01]  /*21d0*/  LEA R38, P3, R2, R61.reuse, 0x1 ;  /* 0x0000003d02267211 */ /* 0x080fe200078608ff */
        /* <DEDUP_REMOVED lines=11> */
[----:B------:R-:W-:Y:S01]  /*2290*/  LEA R42, P4, R0, R61, 0x1 ;  /* 0x0000003d002a7211 */ /* 0x000fe200078808ff */
[----:B------:R-:W-:Y:S01]  /*22a0*/  IMAD.MOV.U32 R64, RZ, RZ, 0x3f800000 ;  /* 0x3f800000ff407424 */ /* 0x000fe200078e00ff */
[-C--:B------:R-:W-:Y:S01]  /*22b0*/  LEA.HI.X.SX32 R167, R12, R63.reuse, 0x1, P2 ;  /* 0x0000003f0ca77211 */ /* 0x080fe200010f0eff */
[----:B------:R-:W-:Y:S01]  /*22c0*/  IMAD.MOV.U32 R62, RZ, RZ, 0x3f800000 ;  /* 0x3f800000ff3e7424 */ /* 0x000fe200078e00ff */
[----:B------:R-:W-:Y:S02]  /*22d0*/  LEA.HI.X.SX32 R41, R4, R63, 0x1, P5 ;  /* 0x0000003f04297211 */ /* 0x000fe400028f0eff */
[----:B------:R-:W-:-:S02]  /*22e0*/  CS2R R96, SRZ ;  /* 0x0000000000607805 */ /* 0x000fc4000001ff00 */
[-C--:B------:R-:W-:Y:S02]  /*22f0*/  LEA R22, P2, R23, R61.reuse, 0x1 ;  /* 0x0000003d17167211 */ /* 0x080fe400078408ff */
[----:B------:R-:W-:Y:S02]  /*2300*/  CS2R R98, SRZ ;  /* 0x0000000000627805 */ /* 0x000fe4000001ff00 */
[----:B------:R-:W-:Y:S02]  /*2310*/  LEA R44, P5, R3, R61, 0x1 ;  /* 0x0000003d032c7211 */ /* 0x000fe400078a08ff */
[----:B------:R-:W-:Y:S02]  /*2320*/  CS2R R100, SRZ ;  /* 0x0000000000647805 */ /* 0x000fe4000001ff00 */
[-C--:B------:R-:W-:Y:S01]  /*2330*/  LEA.HI.X.SX32 R43, R0, R63.reuse, 0x1, P4 ;  /* 0x0000003f002b7211 */ /* 0x080fe200020f0eff */
[----:B------:R-:W-:Y:S01]  /*2340*/  IMAD R0, R55, 0x10, R2 ;  /* 0x0000001037007824 */ /* 0x000fe200078e0202 */
[----:B------:R-:W-:-:S02]  /*2350*/  LEA.HI.X.SX32 R23, R23, R63, 0x1, P2 ;  /* 0x0000003f17177211 */ /* 0x000fc400010f0eff */
[----:B------:R-:W-:Y:S02]  /*2360*/  CS2R R102, SRZ ;  /* 0x0000000000667805 */ /* 0x000fe4000001ff00 */
[----:B------:R-:W-:Y:S01]  /*2370*/  LEA.HI.X.SX32 R45, R3, R63, 0x1, P5 ;  /* 0x0000003f032d7211 */ /* 0x000fe200028f0eff */
[----:B------:R-:W-:Y:S01]  /*2380*/  IMAD R3, R55, 0x20, R0 ;  /* 0x0000002037037824 */ /* 0x000fe200078e0200 */
[-C--:B------:R-:W-:Y:S02]  /*2390*/  LEA R36, P2, R7, R61.reuse, 0x1 ;  /* 0x0000003d07247211 */ /* 0x080fe400078408ff */
[----:B------:R-:W-:Y:S02]  /*23a0*/  CS2R R104, SRZ ;  /* 0x0000000000687805 */ /* 0x000fe4000001ff00 */
[----:B------:R-:W-:Y:S02]  /*23b0*/  LEA R48, P5, R5, R61, 0x1 ;  /* 0x0000003d05307211 */ /* 0x000fe400078a08ff */
[----:B------:R-:W-:-:S02]  /*23c0*/  CS2R R106, SRZ ;  /* 0x00000000006a7805 */ /* 0x000fc4000001ff00 */
[----:B------:R-:W-:Y:S01]  /*23d0*/  LEA.HI.X.SX32 R37, R7, R63, 0x1, P2 ;  /* 0x0000003f07257211 */ /* 0x000fe200010f0eff */
[----:B------:R-:W-:Y:S01]  /*23e0*/  IMAD.WIDE R6, R65, 0x2, R16 ;  /* 0x0000000241067825 */ /* 0x000fe200078e0210 */
[C---:B------:R-:W-:Y:S02]  /*23f0*/  LEA R52, P2, R2.reuse, R61, 0x1 ;  /* 0x0000003d02347211 */ /* 0x040fe400078408ff */
[----:B------:R-:W-:Y:S02]  /*2400*/  CS2R R108, SRZ ;  /* 0x00000000006c7805 */ /* 0x000fe4000001ff00 */
[----:B------:R-:W-:Y:S02]  /*2410*/  LEA R4, R55, R3, 0x4 ;  /* 0x0000000337047211 */ /* 0x000fe400078e20ff */
[----:B------:R-:W-:Y:S02]  /*2420*/  CS2R R110, SRZ ;  /* 0x00000000006e7805 */ /* 0x000fe4000001ff00 */
[-C--:B------:R-:W-:Y:S01]  /*2430*/  LEA.HI.X.SX32 R49, R5, R63.reuse, 0x1, P5 ;  /* 0x0000003f05317211 */ /* 0x080fe200028f0eff */
[----:B------:R-:W-:Y:S01]  /*2440*/  IMAD.SHL.U32 R5, R65, 0x2, RZ ;  /* 0x0000000241057824 */ /* 0x000fe200078e00ff */
[----:B------:R-:W-:Y:S01]  /*2450*/  LEA.HI.X.SX32 R53, R2, R63, 0x1, P2 ;  /* 0x0000003f02357211 */ /* 0x000fe200010f0eff */
[----:B------:R-:W-:Y:S01]  /*2460*/  IMAD R2, R55, 0x10, R4 ;  /* 0x0000001037027824 */ /* 0x000fe200078e0204 */
[-C--:B------:R-:W-:Y:S01]  /*2470*/  LEA R54, P5, R0, R61.reuse, 0x1 ;  /* 0x0000003d00367211 */ /* 0x080fe200078a08ff */
[----:B------:R-:W-:Y:S01]  /*2480*/  IMAD.WIDE R132, R5, 0x2, R14 ;  /* 0x0000000205847825 */ /* 0x000fe200078e020e */
[----:B------:R-:W-:-:S02]  /*2490*/  LEA R46, P3, R8, R61, 0x1 ;  /* 0x0000003d082e7211 */ /* 0x000fc400078608ff */
[----:B------:R-:W-:Y:S02]  /*24a0*/  CS2R R120, SRZ ;  /* 0x0000000000787805 */ /* 0x000fe4000001ff00 */
[----:B------:R-:W-:Y:S01]  /*24b0*/  LEA.HI.X.SX32 R55, R0, R63, 0x1, P5 ;  /* 0x0000003f00377211 */ /* 0x000fe200028f0eff */
[--C-:B------:R-:W-:Y:S01]  /*24c0*/  IMAD.WIDE R12, R5, 0x2, R16.reuse ;  /* 0x00000002050c7825 */ /* 0x100fe200078e0210 */
[-C--:B------:R-:W-:Y:S02]  /*24d0*/  LEA R56, P2, R3, R61.reuse, 0x1 ;  /* 0x0000003d03387211 */ /* 0x080fe400078408ff */
[----:B------:R-:W-:Y:S02]  /*24e0*/  CS2R R122, SRZ ;  /* 0x00000000007a7805 */ /* 0x000fe4000001ff00 */
[----:B------:R-:W-:Y:S01]  /*24f0*/  LEA R60, P5, R2, R61, 0x1 ;  /* 0x0000003d023c7211 */ /* 0x000fe200078a08ff */
[--C-:B------:R-:W-:Y:S01]  /*2500*/  IMAD.WIDE R250, R251, 0x2, R16.reuse ;  /* 0x00000002fbfa7825 */ /* 0x100fe200078e0210 */
[----:B------:R-:W-:Y:S01]  /*2510*/  LEA.HI.X.SX32 R47, R8, R63, 0x1, P3 ;  /* 0x0000003f082f7211 */ /* 0x000fe200018f0eff */
[----:B------:R-:W0:Y:S01]  /*2520*/  LDCU UR9, c[0x0][0x3a8] ;  /* 0x00007500ff0977ac */ /* 0x000e220008000800 */
[-C--:B------:R-:W-:Y:S01]  /*2530*/  LEA R50, P4, R51, R61.reuse, 0x1 ;  /* 0x0000003d33327211 */ /* 0x080fe200078808ff */
[--C-:B------:R-:W-:Y:S01]  /*2540*/  IMAD.WIDE R246, R247, 0x2, R16.reuse ;  /* 0x00000002f7f67825 */ /* 0x100fe200078e0210 */
[----:B------:R-:W-:Y:S01]  /*2550*/  LEA R58, P3, R4, R61, 0x1 ;  /* 0x0000003d043a7211 */ /* 0x000fe200078608ff */
[----:B------:R-:W-:Y:S01]  /*2560*/  UMOV UR4, URZ ;  /* 0x000000ff00047c82 */ /* 0x000fe20008000000 */
[-C--:B------:R-:W-:Y:S01]  /*2570*/  LEA.HI.X.SX32 R57, R3, R63.reuse, 0x1, P2 ;  /* 0x0000003f03397211 */ /* 0x080fe200010f0eff */
[----:B------:R-:W-:Y:S01]  /*2580*/  IMAD.WIDE R238, R239, 0x2, R16 ;  /* 0x00000002efee7825 */ /* 0x000fe200078e0210 */
[-C--:B------:R-:W-:Y:S01]  /*2590*/  LEA.HI.X.SX32 R61, R2, R63.reuse, 0x1, P5 ;  /* 0x0000003f023d7211 */ /* 0x080fe200028f0eff */
[----:B------:R-:W-:Y:S01]  /*25a0*/  UMOV UR5, URZ ;  /* 0x000000ff00057c82 */ /* 0x000fe20008000000 */
[-C--:B------:R-:W-:Y:S01]  /*25b0*/  LEA.HI.X.SX32 R51, R51, R63.reuse, 0x1, P4 ;  /* 0x0000003f33337211 */ /* 0x080fe200020f0eff */
[----:B------:R-:W-:Y:S01]  /*25c0*/  IMAD.WIDE R2, R65, 0x2, R14 ;  /* 0x0000000241027825 */ /* 0x000fe200078e020e */
[----:B------:R-:W-:-:S02]  /*25d0*/  LEA.HI.X.SX32 R59, R4, R63, 0x1, P3 ;  /* 0x0000003f043b7211 */ /* 0x000fc400018f0eff */
[----:B------:R-:W-:Y:S01]  /*25e0*/  MOV R8, 0xff800000 ;  /* 0xff80000000087802 */ /* 0x000fe20000000f00 */
[----:B------:R-:W-:Y:S01]  /*25f0*/  IMAD.MOV.U32 R4, RZ, RZ, -0x800000 ;  /* 0xff800000ff047424 */ /* 0x000fe200078e00ff */
[----:B------:R1:W-:Y:S01]  /*2600*/  STL.64 [R1+0x20], R2 ;  /* 0x0000200201007387 */ /* 0x0003e20000100a00 */
[----:B------:R-:W-:Y:S01]  /*2610*/  IMAD.MOV.U32 R65, RZ, RZ, 0x3f800000 ;  /* 0x3f800000ff417424 */ /* 0x000fe200078e00ff */
[----:B------:R-:W-:Y:S01]  /*2620*/  MOV R63, 0x3f800000 ;  /* 0x3f800000003f7802 */ /* 0x000fe20000000f00 */
[--C-:B------:R-:W-:Y:S01]  /*2630*/  IMAD.WIDE R230, R231, 0x2, R16.reuse ;  /* 0x00000002e7e67825 */ /* 0x100fe200078e0210 */
[----:B------:R2:W-:Y:S03]  /*2640*/  STL.64 [R1+0x18], R6 ;  /* 0x0000180601007387 */ /* 0x0005e60000100a00 */
[--C-:B------:R-:W-:Y:S01]  /*2650*/  IMAD.WIDE R222, R223, 0x2, R16.reuse ;  /* 0x00000002dfde7825 */ /* 0x100fe200078e0210 */
[----:B------:R3:W-:Y:S03]  /*2660*/  STL.64 [R1+0x10], R132 ;  /* 0x0000108401007387 */ /* 0x0007e60000100a00 */
[----:B------:R-:W-:Y:S01]  /*2670*/  IMAD.WIDE R218, R219, 0x2, R16 ;  /* 0x00000002dbda7825 */ /* 0x000fe200078e0210 */
[----:B------:R3:W-:Y:S03]  /*2680*/  STL.64 [R1+0x8], R12 ;  /* 0x0000080c01007387 */ /* 0x0007e60000100a00 */
[----:B-1----:R-:W-:Y:S01]  /*2690*/  IMAD.MOV.U32 R3, RZ, RZ, -0x800000 ;  /* 0xff800000ff037424 */ /* 0x002fe200078e00ff */
[----:B------:R3:W-:Y:S01]  /*26a0*/  STL.64 [R1], R10 ;  /* 0x0000000a01007387 */ /* 0x0007e20000100a00 */
[----:B--2---:R-:W-:Y:S01]  /*26b0*/  CS2R R6, SRZ ;  /* 0x0000000000067805 */ /* 0x004fe2000001ff00 */
[----:B------:R-:W-:-:S02]  /*26c0*/  IMAD.MOV.U32 R2, RZ, RZ, -0x800000 ;  /* 0xff800000ff027424 */ /* 0x000fc400078e00ff */
[----:B------:R-:W-:-:S04]  /*26d0*/  IMAD.WIDE R206, R207, 0x2, R16 ;  /* 0x00000002cfce7825 */ /* 0x000fc800078e0210 */
[----:B------:R-:W-:-:S04]  /*26e0*/  IMAD.WIDE R202, R203, 0x2, R16 ;  /* 0x00000002cbca7825 */ /* 0x000fc800078e0210 */
[----:B------:R-:W-:-:S04]  /*26f0*/  IMAD.WIDE R198, R199, 0x2, R16 ;  /* 0x00000002c7c67825 */ /* 0x000fc800078e0210 */
[----:B------:R-:W-:-:S04]  /*2700*/  IMAD.WIDE R194, R195, 0x2, R16 ;  /* 0x00000002c3c27825 */ /* 0x000fc800078e0210 */
[----:B------:R-:W-:-:S04]  /*2710*/  IMAD.WIDE R190, R191, 0x2, R16 ;  /* 0x00000002bfbe7825 */ /* 0x000fc800078e0210 */
[----:B------:R-:W-:-:S04]  /*2720*/  IMAD.WIDE R186, R187, 0x2, R16 ;  /* 0x00000002bbba7825 */ /* 0x000fc800078e0210 */
[----:B0--3--:R-:W-:-:S07]  /*2730*/  IMAD.WIDE R182, R183, 0x2, R16 ;  /* 0x00000002b7b67825 */ /* 0x009fce00078e0210 */
.L_x_1:
[----:B------:R-:W2:Y:S04]  /*2740*/  LDL.64 R136, [R1+0x18] ;  /* 0x0000180001887983 */ /* 0x000ea80000100a00 */
[----:B------:R-:W3:Y:S04]  /*2750*/  LDL.64 R134, [R1+0x10] ;  /* 0x0000100001867983 */ /* 0x000ee80000100a00 */
[----:B------:R-:W4:Y:S04]  /*2760*/  LDL.64 R132, [R1+0x8] ;  /* 0x0000080001847983 */ /* 0x000f280000100a00 */
[----:B------:R-:W5:Y:S04]  /*2770*/  LDL.64 R12, [R1] ;  /* 0x00000000010c7983 */ /* 0x000f680000100a00 */
[----:B------:R-:W5:Y:S01]  /*2780*/  LDL.64 R10, [R1+0x20] ;  /* 0x00002000010a7983 */ /* 0x000f620000100a00 */
[----:B------:R-:W-:-:S04]  /*2790*/  IMAD.WIDE R148, R6, 0x2, R250 ;  /* 0x0000000206947825 */ /* 0x000fc800078e02fa */
[----:B------:R-:W-:-:S04]  /*27a0*/  IMAD.WIDE R154, R6, 0x2, R14 ;  /* 0x00000002069a7825 */ /* 0x000fc800078e020e */
[C---:B------:R-:W-:Y:S02]  /*27b0*/  IMAD.WIDE R140, R6.reuse, 0x2, R220 ;  /* 0x00000002068c7825 */ /* 0x040fe400078e02dc */
[----:B------:R-:W5:Y:S02]  /*27c0*/  LDG.E.U16 R154, desc[UR10][R154.64] ;  /* 0x0000000a9a9a7981 */ /* 0x000f64000c1e1500 */
[C---:B------:R-:W-:Y:S02]  /*27d0*/  IMAD.WIDE R152, R6.reuse, 0x2, R16 ;  /* 0x0000000206987825 */ /* 0x040fe400078e0210 */
[----:B------:R-:W5:Y:S02]  /*27e0*/  LDG.E.U16 R141, desc[UR10][R140.64] ;  /* 0x0000000a8c8d7981 */ /* 0x000f64000c1e1500 */
[C---:B------:R-:W-:Y:S02]  /*27f0*/  IMAD.WIDE R156, R6.reuse, 0x2, R218 ;  /* 0x00000002069c7825 */ /* 0x040fe400078e02da */
[----:B------:R-:W5:Y:S02]  /*2800*/  LDG.E.U16 R152, desc[UR10][R152.64] ;  /* 0x0000000a98987981 */ /* 0x000f64000c1e1500 */
[----:B------:R-:W-:-:S04]  /*2810*/  IMAD.WIDE R158, R6, 0x2, R248 ;  /* 0x00000002069e7825 */ /* 0x000fc800078e02f8 */
[C---:B------:R-:W-:Y:S01]  /*2820*/  IMAD.WIDE R150, R6.reuse, 0x2, R242 ;  /* 0x0000000206967825 */ /* 0x040fe200078e02f2 */
[----:B------:R-:W5:Y:S03]  /*2830*/  LDG.E.U16 R153, desc[UR10][R156.64] ;  /* 0x0000000a9c997981 */ /* 0x000f66000c1e1500 */
[C---:B--2---:R-:W-:Y:S02]  /*2840*/  IMAD.WIDE R138, R6.reuse, 0x2, R136 ;  /* 0x00000002068a7825 */ /* 0x044fe400078e0288 */
[----:B------:R-:W2:Y:S02]  /*2850*/  LDG.E.U16 R136, desc[UR10][R158.64] ;  /* 0x0000000a9e887981 */ /* 0x000ea4000c1e1500 */
[----:B---3--:R-:W-:-:S04]  /*2860*/  IMAD.WIDE R142, R6, 0x2, R134 ;  /* 0x00000002068e7825 */ /* 0x008fc800078e0286 */
[C---:B----4-:R-:W-:Y:S01]  /*2870*/  IMAD.WIDE R144, R6.reuse, 0x2, R132 ;  /* 0x0000000206907825 */ /* 0x050fe200078e0284 */
[----:B------:R0:W3:Y:S03]  /*2880*/  LDG.E.U16 R134, desc[UR10][R142.64] ;  /* 0x0000000a8e867981 */ /* 0x0000e6000c1e1500 */
[C---:B-----5:R-:W-:Y:S01]  /*2890*/  IMAD.WIDE R146, R6.reuse, 0x2, R12 ;  /* 0x0000000206927825 */ /* 0x060fe200078e020c */
[----:B------:R1:W4:Y:S04]  /*28a0*/  LDG.E.U16 R132, desc[UR10][R148.64] ;  /* 0x0000000a94847981 */ /* 0x000328000c1e1500 */
[----:B------:R5:W2:Y:S01]  /*28b0*/  LDG.E.U16 R12, desc[UR10][R138.64] ;  /* 0x0000000a8a0c7981 */ /* 0x000aa2000c1e1500 */
[----:B0-----:R-:W-:-:S03]  /*28c0*/  IMAD.WIDE R142, R6, 0x2, R202 ;  /* 0x00000002068e7825 */ /* 0x001fc600078e02ca */
[----:B------:R0:W3:Y:S01]  /*28d0*/  LDG.E.U16 R13, desc[UR10][R144.64] ;  /* 0x0000000a900d7981 */ /* 0x0000e2000c1e1500 */
[----:B-1----:R-:W-:-:S03]  /*28e0*/  IMAD.WIDE R148, R6, 0x2, R238 ;  /* 0x0000000206947825 */ /* 0x002fc600078e02ee */
[----:B------:R1:W3:Y:S01]  /*28f0*/  LDG.E.U16 R135, desc[UR10][R146.64] ;  /* 0x0000000a92877981 */ /* 0x0002e2000c1e1500 */
[----:B-----5:R-:W-:-:S03]  /*2900*/  IMAD.WIDE R138, R6, 0x2, R208 ;  /* 0x00000002068a7825 */ /* 0x020fc600078e02d0 */
[----:B------:R5:W3:Y:S01]  /*2910*/  LDG.E.U16 R137, desc[UR10][R148.64] ;  /* 0x0000000a94897981 */ /* 0x000ae2000c1e1500 */
[----:B0-----:R-:W-:-:S03]  /*2920*/  IMAD.WIDE R144, R6, 0x2, R204 ;  /* 0x0000000206907825 */ /* 0x001fc600078e02cc */
[----:B------:R-:W3:Y:S01]  /*2930*/  LDG.E.U16 R138, desc[UR10][R138.64] ;  /* 0x0000000a8a8a7981 */ /* 0x000ee2000c1e1500 */
[----:B-1----:R-:W-:-:S03]  /*2940*/  IMAD.WIDE R146, R6, 0x2, R206 ;  /* 0x0000000206927825 */ /* 0x002fc600078e02ce */
[----:B------:R0:W4:Y:S01]  /*2950*/  LDG.E.U16 R140, desc[UR10][R144.64] ;  /* 0x0000000a908c7981 */ /* 0x000122000c1e1500 */
[----:B------:R-:W-:-:S03]  /*2960*/  IMAD.WIDE R10, R6, 0x2, R10 ;  /* 0x00000002060a7825 */ /* 0x000fc600078e020a */
[----:B------:R1:W4:Y:S01]  /*2970*/  LDG.E.U16 R155, desc[UR10][R142.64] ;  /* 0x0000000a8e9b7981 */ /* 0x000322000c1e1500 */
[----:B-----5:R-:W-:-:S03]  /*2980*/  IMAD.WIDE R148, R6, 0x2, R196 ;  /* 0x0000000206947825 */ /* 0x020fc600078e02c4 */
[----:B------:R5:W4:Y:S01]  /*2990*/  LDG.E.U16 R139, desc[UR10][R146.64] ;  /* 0x0000000a928b7981 */ /* 0x000b22000c1e1500 */
[----:B0-----:R-:W-:-:S03]  /*29a0*/  IMAD.WIDE R144, R6, 0x2, R200 ;  /* 0x0000000206907825 */ /* 0x001fc600078e02c8 */
[----:B------:R-:W4:Y:S01]  /*29b0*/  LDG.E.U16 R9, desc[UR10][R10.64] ;  /* 0x0000000a0a097981 */ /* 0x000f22000c1e1500 */
[----:B-1----:R-:W-:-:S03]  /*29c0*/  IMAD.WIDE R142, R6, 0x2, R234 ;  /* 0x00000002068e7825 */ /* 0x002fc600078e02ea */
[----:B------:R0:W4:Y:S01]  /*29d0*/  LDG.E.U16 R133, desc[UR10][R150.64] ;  /* 0x0000000a96857981 */ /* 0x000122000c1e1500 */
[----:B-----5:R-:W-:-:S03]  /*29e0*/  IMAD.WIDE R146, R6, 0x2, R198 ;  /* 0x0000000206927825 */ /* 0x020fc600078e02c6 */
[----:B------:R1:W5:Y:S04]  /*29f0*/  LDG.E.U16 R156, desc[UR10][R142.64] ;  /* 0x0000000a8e9c7981 */ /* 0x000368000c1e1500 */
[----:B------:R1:W5:Y:S01]  /*2a00*/  LDG.E.U16 R157, desc[UR10][R144.64] ;  /* 0x0000000a909d7981 */ /* 0x000362000c1e1500 */
[----:B0-----:R-:W-:-:S03]  /*2a10*/  IMAD.WIDE R150, R6, 0x2, R194 ;  /* 0x0000000206967825 */ /* 0x001fc600078e02c2 */
[----:B------:R0:W5:Y:S01]  /*2a20*/  LDG.E.U16 R158, desc[UR10][R146.64] ;  /* 0x0000000a929e7981 */ /* 0x000162000c1e1500 */
[----:B-1----:R-:W-:-:S03]  /*2a30*/  IMAD.WIDE R142, R6, 0x2, R230 ;  /* 0x00000002068e7825 */ /* 0x002fc600078e02e6 */
[----:B------:R1:W5:Y:S01]  /*2a40*/  LDG.E.U16 R159, desc[UR10][R148.64] ;  /* 0x0000000a949f7981 */ /* 0x000362000c1e1500 */
[----:B------:R-:W-:-:S03]  /*2a50*/  IMAD.WIDE R144, R6, 0x2, R192 ;  /* 0x0000000206907825 */ /* 0x000fc600078e02c0 */
[----:B------:R1:W5:Y:S01]  /*2a60*/  LDG.E.U16 R160, desc[UR10][R150.64] ;  /* 0x0000000a96a07981 */ /* 0x000362000c1e1500 */
[----:B0-----:R-:W-:-:S03]  /*2a70*/  IMAD.WIDE R146, R6, 0x2, R190 ;  /* 0x0000000206927825 */ /* 0x001fc600078e02be */
[----:B------:R0:W5:Y:S01]  /*2a80*/  LDG.E.U16 R161, desc[UR10][R142.64] ;  /* 0x0000000a8ea17981 */ /* 0x000162000c1e1500 */
[----:B-1----:R-:W-:-:S03]  /*2a90*/  IMAD.WIDE R148, R6, 0x2, R188 ;  /* 0x0000000206947825 */ /* 0x002fc600078e02bc */
[----:B------:R1:W5:Y:S01]  /*2aa0*/  LDG.E.U16 R162, desc[UR10][R144.64] ;  /* 0x0000000a90a27981 */ /* 0x000362000c1e1500 */
[----:B------:R-:W-:-:S03]  /*2ab0*/  IMAD.WIDE R10, R6, 0x2, R246 ;  /* 0x00000002060a7825 */ /* 0x000fc600078e02f6 */
        /* <DEDUP_REMOVED lines=10> */
[----:B------:R0:W5:Y:S04]  /*2b60*/  LDG.E.U16 R228, desc[UR10][R144.64] ;  /* 0x0000000a90e47981 */ /* 0x000168000c1e1500 */
[----:B------:R-:W5:Y:S04]  /*2b70*/  LDG.E.U16 R229, desc[UR10][R146.64] ;  /* 0x0000000a92e57981 */ /* 0x000f68000c1e1500 */
[----:B------:R0:W5:Y:S01]  /*2b80*/  LDG.E.U16 R232, desc[UR10][R148.64] ;  /* 0x0000000a94e87981 */ /* 0x000162000c1e1500 */
[----:B------:R-:W0:Y:S02]  /*2b90*/  S2R R215, SR_TID.X ;  /* 0x0000000000d77919 */ /* 0x000e240000002100 */
[C---:B0-----:R-:W-:Y:S01]  /*2ba0*/  IMAD.SHL.U32 R10, R215.reuse, 0x8, RZ ;  /* 0x00000008d70a7824 */ /* 0x041fe200078e00ff */
[----:B------:R-:W-:-:S02]  /*2bb0*/  LOP3.LUT R216, R215, 0xff, RZ, 0xc0, !PT ;  /* 0x000000ffd7d87812 */ /* 0x000fc400078ec0ff */
[C---:B-1----:R-:W-:Y:S02]  /*2bc0*/  LOP3.LUT R151, R215.reuse, 0x7, RZ, 0xc0, !PT ;  /* 0x00000007d7977812 */ /* 0x042fe400078ec0ff */
[----:B------:R-:W-:Y:S01]  /*2bd0*/  LOP3.LUT R10, R10, 0x30, RZ, 0xc0, !PT ;  /* 0x000000300a0a7812 */ /* 0x000fe200078ec0ff */
[----:B------:R-:W-:Y:S02]  /*2be0*/  IMAD.SHL.U32 R150, R215, 0x2, RZ ;  /* 0x00000002d7967824 */ /* 0x000fe400078e00ff */
[----:B------:R-:W-:Y:S01]  /*2bf0*/  IMAD.SHL.U32 R142, R216, 0x2, RZ ;  /* 0x00000002d88e7824 */ /* 0x000fe200078e00ff */
[----:B------:R-:W-:Y:S01]  /*2c00*/  BAR.SYNC.DEFER_BLOCKING 0x0 ;  /* 0x0000000000007b1d */ /* 0x000fe20000010000 */
[----:B------:R-:W-:-:S04]  /*2c10*/  LEA R143, R151, R10, 0x6 ;  /* 0x0000000a978f7211 */ /* 0x000fc800078e30ff */
[----:B------:R-:W-:Y:S02]  /*2c20*/  LOP3.LUT R145, R143, 0x10, R150, 0x78, !PT ;  /* 0x000000108f917812 */ /* 0x000fe400078e7896 */
[C---:B------:R-:W-:Y:S02]  /*2c30*/  LOP3.LUT R143, R142.reuse, 0x10, RZ, 0x3c, !PT ;  /* 0x000000108e8f7812 */ /* 0x040fe400078e3cff */
[----:B------:R-:W-:Y:S02]  /*2c40*/  LOP3.LUT R144, R215, 0x10, RZ, 0xc0, !PT ;  /* 0x00000010d7907812 */ /* 0x000fe400078ec0ff */
[C---:B------:R-:W-:Y:S01]  /*2c50*/  LOP3.LUT R148, R142.reuse, 0x70, RZ, 0x3c, !PT ;  /* 0x000000708e947812 */ /* 0x040fe200078e3cff */
[----:B------:R-:W-:Y:S04]  /*2c60*/  STS.U16 [R142+UR6+0x8000], R154 ;  /* 0x0080009a8e007988 */ /* 0x000fe80008000406 */
[----:B------:R-:W-:Y:S04]  /*2c70*/  STS.U16 [R142+UR6+0x8200], R152 ;  /* 0x008200988e007988 */ /* 0x000fe80008000406 */
[----:B------:R0:W-:Y:S04]  /*2c80*/  STS.U16 [R142+UR6+0xa000], R141 ;  /* 0x00a0008d8e007988 */ /* 0x0001e80008000406 */
[----:B------:R-:W-:Y:S01]  /*2c90*/  STS.U16 [R142+UR6+0xa200], R153 ;  /* 0x00a200998e007988 */ /* 0x000fe20008000406 */
[----:B0-----:R-:W-:Y:S01]  /*2ca0*/  LOP3.LUT R141, R142, 0x40, RZ, 0x3c, !PT ;  /* 0x000000408e8d7812 */ /* 0x001fe200078e3cff */
[----:B------:R-:W-:Y:S01]  /*2cb0*/  IMAD.SHL.U32 R233, R151, 0x10, RZ ;  /* 0x0000001097e97824 */ /* 0x000fe200078e00ff */
[----:B------:R-:W-:-:S04]  /*2cc0*/  LOP3.LUT R214, R215, 0x20, RZ, 0xc0, !PT ;  /* 0x00000020d7d67812 */ /* 0x000fc800078ec0ff */
[----:B------:R-:W-:Y:S01]  /*2cd0*/  LOP3.LUT R233, R233, 0x30, R150, 0x78, !PT ;  /* 0x00000030e9e97812 */ /* 0x000fe200078e7896 */
[----:B------:R-:W-:-:S04]  /*2ce0*/  IMAD R10, R151, 0x4, R214 ;  /* 0x00000004970a7824 */ /* 0x000fc800078e02d6 */
[----:B------:R-:W-:Y:S01]  /*2cf0*/  IMAD.U32 R10, R10, 0x100, R233 ;  /* 0x000001000a0a7824 */ /* 0x000fe200078e00e9 */
[----:B--2---:R0:W-:Y:S02]  /*2d00*/  STS.U16 [R143+UR6+0x8600], R12 ;  /* 0x0086000c8f007988 */ /* 0x0041e40008000406 */
[----:B0-----:R-:W-:Y:S02]  /*2d10*/  LOP3.LUT R12, R142, 0x50, RZ, 0x3c, !PT ;  /* 0x000000508e0c7812 */ /* 0x001fe400078e3cff */
[----:B---3--:R-:W-:Y:S04]  /*2d20*/  STS.U16 [R143+UR6+0xa400], R138 ;  /* 0x00a4008a8f007988 */ /* 0x008fe80008000406 */
[----:B----4-:R0:W-:Y:S04]  /*2d30*/  STS.U16 [R143+UR6+0x8400], R9 ;  /* 0x008400098f007988 */ /* 0x0101e80008000406 */
[----:B------:R-:W-:Y:S01]  /*2d40*/  STS.U16 [R143+UR6+0xa600], R139 ;  /* 0x00a6008b8f007988 */ /* 0x000fe20008000406 */
[----:B0-----:R-:W-:-:S02]  /*2d50*/  LEA R9, R144, R145, 0x5 ;  /* 0x0000009190097211 */ /* 0x001fc400078e28ff */
[C---:B------:R-:W-:Y:S02]  /*2d60*/  LOP3.LUT R144, R142.reuse, 0x20, RZ, 0x3c, !PT ;  /* 0x000000208e907812 */ /* 0x040fe400078e3cff */
[----:B------:R-:W-:-:S03]  /*2d70*/  LOP3.LUT R145, R142, 0x30, RZ, 0x3c, !PT ;  /* 0x000000308e917812 */ /* 0x000fc600078e3cff */
[----:B------:R0:W-:Y:S04]  /*2d80*/  STS.U16 [R144+UR6+0x8a00], R13 ;  /* 0x008a000d90007988 */ /* 0x0001e80008000406 */
[----:B------:R-:W-:Y:S04]  /*2d90*/  STS.U16 [R144+UR6+0x8800], R134 ;  /* 0x0088008690007988 */ /* 0x000fe80008000406 */
[----:B------:R-:W-:Y:S01]  /*2da0*/  STS.U16 [R144+UR6+0xa800], R140 ;  /* 0x00a8008c90007988 */ /* 0x000fe20008000406 */
[----:B0-----:R-:W-:-:S03]  /*2db0*/  LOP3.LUT R13, R142, 0x60, RZ, 0x3c, !PT ;  /* 0x000000608e0d7812 */ /* 0x001fc600078e3cff */
[----:B------:R-:W-:Y:S04]  /*2dc0*/  STS.U16 [R144+UR6+0xaa00], R155 ;  /* 0x00aa009b90007988 */ /* 0x000fe80008000406 */
[----:B------:R-:W-:Y:S04]  /*2dd0*/  STS.U16 [R145+UR6+0x8c00], R135 ;  /* 0x008c008791007988 */ /* 0x000fe80008000406 */
[----:B------:R-:W-:Y:S04]  /*2de0*/  STS.U16 [R145+UR6+0x8e00], R132 ;  /* 0x008e008491007988 */ /* 0x000fe80008000406 */
[----:B-----5:R-:W-:Y:S04]  /*2df0*/  STS.U16 [R145+UR6+0xac00], R157 ;  /* 0x00ac009d91007988 */ /* 0x020fe80008000406 */
[----:B------:R-:W-:Y:S04]  /*2e00*/  STS.U16 [R145+UR6+0xae00], R158 ;  /* 0x00ae009e91007988 */ /* 0x000fe80008000406 */
[----:B------:R-:W-:Y:S04]  /*2e10*/  STS.U16 [R141+UR6+0x9000], R136 ;  /* 0x009000888d007988 */ /* 0x000fe80008000406 */
[----:B------:R0:W-:Y:S04]  /*2e20*/  STS.U16 [R141+UR6+0x9200], R11 ;  /* 0x0092000b8d007988 */ /* 0x0001e80008000406 */
[----:B------:R-:W-:Y:S04]  /*2e30*/  STS.U16 [R141+UR6+0xb000], R159 ;  /* 0x00b0009f8d007988 */ /* 0x000fe80008000406 */
[----:B------:R-:W-:Y:S04]  /*2e40*/  STS.U16 [R141+UR6+0xb200], R160 ;  /* 0x00b200a08d007988 */ /* 0x000fe80008000406 */
[----:B------:R-:W-:Y:S04]  /*2e50*/  STS.U16 [R12+UR6+0x9400], R133 ;  /* 0x009400850c007988 */ /* 0x000fe80008000406 */
        /* <DEDUP_REMOVED lines=8> */
[----:B------:R-:W-:Y:S04]  /*2ee0*/  STS.U16 [R148+UR6+0x9e00], R228 ;  /* 0x009e00e494007988 */ /* 0x000fe80008000406 */
[----:B------:R-:W-:Y:S04]  /*2ef0*/  STS.U16 [R148+UR6+0xbc00], R229 ;  /* 0x00bc00e594007988 */ /* 0x000fe80008000406 */
[----:B------:R-:W-:Y:S01]  /*2f00*/  STS.U16 [R148+UR6+0xbe00], R232 ;  /* 0x00be00e894007988 */ /* 0x000fe20008000406 */
[----:B------:R-:W-:Y:S01]  /*2f10*/  BAR.SYNC.DEFER_BLOCKING 0x0 ;  /* 0x0000000000007b1d */ /* 0x000fe20000010000 */
[----:B0-----:R-:W-:-:S05]  /*2f20*/  LOP3.LUT R11, R9, 0x20, RZ, 0x3c, !PT ;  /* 0x00000020090b7812 */ /* 0x001fca00078e3cff */
[----:B------:R-:W-:Y:S04]  /*2f30*/  LDSM.16.MT88.4 R132, [R9+UR6] ;  /* 0x000000060984783b */ /* 0x000fe80008004200 */
[----:B------:R-:W0:Y:S04]  /*2f40*/  LDSM.16.M88.4 R160, [R10+UR6+0x8000] ;  /* 0x008000060aa0783b */ /* 0x000e280008000200 */
[----:B------:R-:W2:Y:S04]  /*2f50*/  LDSM.16.MT88.4 R152, [R11+UR6] ;  /* 0x000000060b98783b */ /* 0x000ea80008004200 */
[----:B------:R-:W3:Y:S01]  /*2f60*/  LDSM.16.MT88.4 R140, [R9+UR6+0x400] ;  /* 0x00040006098c783b */ /* 0x000ee20008004200 */
[----:B-1----:R-:W-:-:S03]  /*2f70*/  LOP3.LUT R12, R10, 0x40, RZ, 0x3c, !PT ;  /* 0x000000400a0c7812 */ /* 0x002fc600078e3cff */
[----:B------:R-:W1:Y:S04]  /*2f80*/  LDSM.16.MT88.4 R144, [R11+UR6+0x400] ;  /* 0x000400060b90783b */ /* 0x000e680008004200 */
[----:B------:R-:W-:Y:S04]  /*2f90*/  LDSM.16.MT88.4 R136, [R9+UR6+0x800] ;  /* 0x000800060988783b */ /* 0x000fe80008004200 */
[----:B------:R-:W4:Y:S04]  /*2fa0*/  LDSM.16.M88.4 R156, [R12+UR6+0x8000] ;  /* 0x008000060c9c783b */ /* 0x000f280008000200 */
[----:B------:R-:W5:Y:S01]  /*2fb0*/  LDSM.16.MT88.4 R148, [R11+UR6+0x800] ;  /* 0x000800060b94783b */ /* 0x000f620008004200 */
[-C--:B0-----:R-:W-:Y:S08]  /*2fc0*/  HMMA.16816.F32 R132, R132, R160.reuse, RZ ;  /* 0x000000a08484723c */ /* 0x081ff000000018ff */
[----:B--2---:R-:W-:-:S12]  /*2fd0*/  HMMA.16816.F32 R152, R152, R160, RZ ;  /* 0x000000a09898723c */ /* 0x004fd800000018ff */
[-C--:B---3--:R-:W-:Y:S01]  /*2fe0*/  HMMA.16816.F32 R140, R140, R162.reuse, R132 ;  /* 0x000000a28c8c723c */ /* 0x088fe20000001884 */
[----:B------:R-:W0:Y:S07]  /*2ff0*/  LDSM.16.MT88.4 R132, [R9+UR6+0xc00] ;  /* 0x000c00060984783b */ /* 0x000e2e0008004200 */
[----:B-1----:R-:W-:Y:S01]  /*3000*/  HMMA.16816.F32 R160, R144, R162, R152 ;  /* 0x000000a290a0723c */ /* 0x002fe20000001898 */
[----:B------:R-:W1:Y:S04]  /*3010*/  LDSM.16.MT88.4 R144, [R11+UR6+0xc00] ;  /* 0x000c00060b90783b */ /* 0x000e680008004200 */
[----:B------:R-:W-:Y:S07]  /*3020*/  LDSM.16.M88.4 R152, [R10+UR6+0x8080] ;  /* 0x008080060a98783b */ /* 0x000fee0008000200 */
[-C--:B----4-:R-:W-:Y:S01]  /*3030*/  HMMA.16816.F32 R136, R136, R156.reuse, R140 ;  /* 0x0000009c8888723c */ /* 0x090fe2000000188c */
[----:B------:R-:W2:Y:S07]  /*3040*/  LDSM.16.MT88.4 R140, [R9+UR6+0x1000] ;  /* 0x00100006098c783b */ /* 0x000eae0008004200 */
[----:B-----5:R-:W-:Y:S01]  /*3050*/  HMMA.16816.F32 R148, R148, R156, R160 ;  /* 0x0000009c9494723c */ /* 0x020fe200000018a0 */
[----:B------:R-:W3:Y:S11]  /*3060*/  LDSM.16.MT88.4 R160, [R11+UR6+0x1000] ;  /* 0x001000060ba0783b */ /* 0x000ef60008004200 */
[-C--:B0-----:R-:W-:Y:S01]  /*3070*/  HMMA.16816.F32 R132, R132, R158.reuse, R136 ;  /* 0x0000009e8484723c */ /* 0x081fe20000001888 */
[----:B------:R-:W0:Y:S07]  /*3080*/  LDSM.16.MT88.4 R136, [R9+UR6+0x1400] ;  /* 0x001400060988783b */ /* 0x000e2e0008004200 */
[----:B-1----:R-:W-:Y:S01]  /*3090*/  HMMA.16816.F32 R156, R144, R158, R148 ;  /* 0x0000009e909c723c */ /* 0x002fe20000001894 */
[----:B------:R-:W1:Y:S04]  /*30a0*/  LDSM.16.MT88.4 R148, [R11+UR6+0x1400] ;  /* 0x001400060b94783b */ /* 0x000e680008004200 */
[----:B------:R-:W-:Y:S07]  /*30b0*/  LDSM.16.M88.4 R144, [R12+UR6+0x8080] ;  /* 0x008080060c90783b */ /* 0x000fee0008000200 */
[-C--:B--2---:R-:W-:Y:S01]  /*30c0*/  HMMA.16816.F32 R140, R140, R152.reuse, R132 ;  /* 0x000000988c8c723c */ /* 0x084fe20000001884 */
[----:B------:R-:W2:Y:S07]  /*30d0*/  LDSM.16.MT88.4 R132, [R9+UR6+0x1800] ;  /* 0x001800060984783b */ /* 0x000eae0008004200 */
[----:B---3--:R-:W-:Y:S01]  /*30e0*/  HMMA.16816.F32 R160, R160, R152, R156 ;  /* 0x00000098a0a0723c */ /* 0x008fe2000000189c */
        /* <DEDUP_REMOVED lines=13> */
[----:B------:R-:W-:Y:S04]  /*31c0*/  LDSM.16.MT88.4 R148, [R9+UR6+0x2800] ;  /* 0x002800060994783b */ /* 0x000fe80008004200 */
[----:B------:R-:W-:Y:S07]  /*31d0*/  LDSM.16.M88.4 R156, [R12+UR6+0x8100] ;  /* 0x008100060c9c783b */ /* 0x000fee0008000200 */
[-C--:B--2---:R-:W-:Y:S01]  /*31e0*/  HMMA.16816.F32 R136, R136, R160.reuse, R140 ;  /* 0x000000a08888723c */ /* 0x084fe2000000188c */
[----:B------:R-:W1:Y:S07]  /*31f0*/  LDSM.16.MT88.4 R140, [R11+UR6+0x2400] ;  /* 0x002400060b8c783b */ /* 0x000e6e0008004200 */
[----:B---3--:R-:W-:Y:S01]  /*3200*/  HMMA.16816.F32 R152, R152, R160, R144 ;  /* 0x000000a09898723c */ /* 0x008fe20000001890 */
[----:B------:R-:W2:Y:S11]  /*3210*/  LDSM.16.MT88.4 R144, [R11+UR6+0x2800] ;  /* 0x002800060b90783b */ /* 0x000eb60008004200 */
[-C--:B0-----:R-:W-:Y:S01]  /*3220*/  HMMA.16816.F32 R132, R132, R162.reuse, R136 ;  /* 0x000000a28484723c */ /* 0x081fe20000001888 */
[----:B------:R-:W0:Y:S07]  /*3230*/  LDSM.16.MT88.4 R136, [R9+UR6+0x2c00] ;  /* 0x002c00060988783b */ /* 0x000e2e0008004200 */
[----:B-1----:R-:W-:Y:S01]  /*3240*/  HMMA.16816.F32 R160, R140, R162, R152 ;  /* 0x000000a28ca0723c */ /* 0x002fe20000001898 */
[----:B------:R-:W-:Y:S04]  /*3250*/  LDSM.16.MT88.4 R152, [R9+UR6+0x3000] ;  /* 0x003000060998783b */ /* 0x000fe80008004200 */
[----:B------:R-:W1:Y:S07]  /*3260*/  LDSM.16.MT88.4 R140, [R11+UR6+0x2c00] ;  /* 0x002c00060b8c783b */ /* 0x000e6e0008004200 */
[-C--:B------:R-:W-:Y:S01]  /*3270*/  HMMA.16816.F32 R148, R148, R156.reuse, R132 ;  /* 0x0000009c9494723c */ /* 0x080fe20000001884 */
[----:B------:R-:W3:Y:S07]  /*3280*/  LDSM.16.M88.4 R132, [R10+UR6+0x8180] ;  /* 0x008180060a84783b */ /* 0x000eee0008000200 */
[----:B--2---:R-:W-:Y:S01]  /*3290*/  HMMA.16816.F32 R144, R144, R156, R160 ;  /* 0x0000009c9090723c */ /* 0x004fe200000018a0 */
[----:B------:R-:W-:Y:S11]  /*32a0*/  LDSM.16.MT88.4 R160, [R9+UR6+0x3400] ;  /* 0x0034000609a0783b */ /* 0x000ff60008004200 */
[-C--:B0-----:R-:W-:Y:S01]  /*32b0*/  HMMA.16816.F32 R136, R136, R158.reuse, R148 ;  /* 0x0000009e8888723c */ /* 0x081fe20000001894 */
[----:B------:R-:W0:Y:S07]  /*32c0*/  LDSM.16.MT88.4 R148, [R11+UR6+0x3000] ;  /* 0x003000060b94783b */ /* 0x000e2e0008004200 */
[----:B-1----:R-:W-:Y:S01]  /*32d0*/  HMMA.16816.F32 R156, R140, R158, R144 ;  /* 0x0000009e8c9c723c */ /* 0x002fe20000001890 */
[----:B------:R-:W-:Y:S04]  /*32e0*/  LDSM.16.MT88.4 R140, [R9+UR6+0x3800] ;  /* 0x00380006098c783b */ /* 0x000fe80008004200 */
[----:B------:R-:W-:Y:S07]  /*32f0*/  LDSM.16.M88.4 R144, [R12+UR6+0x8180] ;  /* 0x008180060c90783b */ /* 0x000fee0008000200 */
[-C--:B---3--:R-:W-:Y:S01]  /*3300*/  HMMA.16816.F32 R152, R152, R132.reuse, R136 ;  /* 0x000000849898723c */ /* 0x088fe20000001888 */
[----:B------:R-:W1:Y:S07]  /*3310*/  LDSM.16.MT88.4 R136, [R11+UR6+0x3400] ;  /* 0x003400060b88783b */ /* 0x000e6e0008004200 */
[----:B0-----:R-:W-:Y:S01]  /*3320*/  HMMA.16816.F32 R148, R148, R132, R156 ;  /* 0x000000849494723c */ /* 0x001fe2000000189c */
[----:B------:R-:W0:Y:S11]  /*3330*/  LDSM.16.MT88.4 R156, [R11+UR6+0x3800] ;  /* 0x003800060b9c783b */ /* 0x000e360008004200 */
[-C--:B------:R-:W-:Y:S01]  /*3340*/  HMMA.16816.F32 R160, R160, R134.reuse, R152 ;  /* 0x00000086a0a0723c */ /* 0x080fe20000001898 */
[----:B------:R-:W2:Y:S07]  /*3350*/  LDSM.16.MT88.4 R152, [R9+UR6+0x3c00] ;  /* 0x003c00060998783b */ /* 0x000eae0008004200 */
[----:B-1----:R-:W-:Y:S01]  /*3360*/  HMMA.16816.F32 R136, R136, R134, R148 ;  /* 0x000000868888723c */ /* 0x002fe20000001894 */
[----:B------:R-:W1:Y:S04]  /*3370*/  LDSM.16.MT88.4 R132, [R11+UR6+0x3c00] ;  /* 0x003c00060b84783b */ /* 0x000e680008004200 */
[----:B------:R-:W-:Y:S07]  /*3380*/  LDSM.16.MT88.4 R148, [R9+UR6+0x4000] ;  /* 0x004000060994783b */ /* 0x000fee0008004200 */
[-C--:B------:R-:W-:Y:S01]  /*3390*/  HMMA.16816.F32 R160, R140, R144.reuse, R160 ;  /* 0x000000908ca0723c */ /* 0x080fe200000018a0 */
[----:B------:R-:W3:Y:S07]  /*33a0*/  LDSM.16.M88.4 R140, [R10+UR6+0x8200] ;  /* 0x008200060a8c783b */ /* 0x000eee0008000200 */
[----:B0-----:R-:W-:Y:S01]  /*33b0*/  HMMA.16816.F32 R136, R156, R144, R136 ;  /* 0x000000909c88723c */ /* 0x001fe20000001888 */
[----:B------:R-:W-:Y:S11]  /*33c0*/  LDSM.16.MT88.4 R156, [R9+UR6+0x4400] ;  /* 0x00440006099c783b */ /* 0x000ff60008004200 */
[-C--:B--2---:R-:W-:Y:S01]  /*33d0*/  HMMA.16816.F32 R160, R152, R146.reuse, R160 ;  /* 0x0000009298a0723c */ /* 0x084fe200000018a0 */
[----:B------:R-:W0:Y:S07]  /*33e0*/  LDSM.16.MT88.4 R152, [R11+UR6+0x4000] ;  /* 0x004000060b98783b */ /* 0x000e2e0008004200 */
[----:B-1----:R-:W-:Y:S01]  /*33f0*/  HMMA.16816.F32 R132, R132, R146, R136 ;  /* 0x000000928484723c */ /* 0x002fe20000001888 */
[----:B------:R-:W1:Y:S04]  /*3400*/  LDSM.16.MT88.4 R136, [R11+UR6+0x4400] ;  /* 0x004400060b88783b */ /* 0x000e680008004200 */
[----:B------:R-:W-:Y:S07]  /*3410*/  LDSM.16.M88.4 R144, [R12+UR6+0x8200] ;  /* 0x008200060c90783b */ /* 0x000fee0008000200 */
[-C--:B---3--:R-:W-:Y:S01]  /*3420*/  HMMA.16816.F32 R160, R148, R140.reuse, R160 ;  /* 0x0000008c94a0723c */ /* 0x088fe200000018a0 */
[----:B------:R-:W2:Y:S07]  /*3430*/  LDSM.16.MT88.4 R148, [R9+UR6+0x4800] ;  /* 0x004800060994783b */ /* 0x000eae0008004200 */
[----:B0-----:R-:W-:Y:S01]  /*3440*/  HMMA.16816.F32 R132, R152, R140, R132 ;  /* 0x0000008c9884723c */ /* 0x001fe20000001884 */
[----:B------:R-:W0:Y:S11]  /*3450*/  LDSM.16.MT88.4 R152, [R11+UR6+0x4800] ;  /* 0x004800060b98783b */ /* 0x000e360008004200 */
[-C--:B------:R-:W-:Y:S01]  /*3460*/  HMMA.16816.F32 R160, R156, R142.reuse, R160 ;  /* 0x0000008e9ca0723c */ /* 0x080fe200000018a0 */
[----:B------:R-:W3:Y:S07]  /*3470*/  LDSM.16.MT88.4 R156, [R9+UR6+0x4c00] ;  /* 0x004c0006099c783b */ /* 0x000eee0008004200 */
[----:B-1----:R-:W-:Y:S01]  /*3480*/  HMMA.16816.F32 R132, R136, R142, R132 ;  /* 0x0000008e8884723c */ /* 0x002fe20000001884 */
[----:B------:R-:W1:Y:S04]  /*3490*/  LDSM.16.MT88.4 R140, [R11+UR6+0x4c00] ;  /* 0x004c00060b8c783b */ /* 0x000e680008004200 */
[----:B------:R-:W-:Y:S07]  /*34a0*/  LDSM.16.M88.4 R136, [R10+UR6+0x8280] ;  /* 0x008280060a88783b */ /* 0x000fee0008000200 */
[-C--:B--2---:R-:W-:Y:S01]  /*34b0*/  HMMA.16816.F32 R160, R148, R144.reuse, R160 ;  /* 0x0000009094a0723c */ /* 0x084fe200000018a0 */
[----:B------:R-:W2:Y:S07]  /*34c0*/  LDSM.16.MT88.4 R148, [R9+UR6+0x5000] ;  /* 0x005000060994783b */ /* 0x000eae0008004200 */
[----:B0-----:R-:W-:Y:S01]  /*34d0*/  HMMA.16816.F32 R132, R152, R144, R132 ;  /* 0x000000909884723c */ /* 0x001fe20000001884 */
[----:B------:R-:W-:Y:S11]  /*34e0*/  LDSM.16.MT88.4 R152, [R9+UR6+0x5400] ;  /* 0x005400060998783b */ /* 0x000ff60008004200 */
[-C--:B---3--:R-:W-:Y:S01]  /*34f0*/  HMMA.16816.F32 R160, R156, R146.reuse, R160 ;  /* 0x000000929ca0723c */ /* 0x088fe200000018a0 */
[----:B------:R-:W0:Y:S07]  /*3500*/  LDSM.16.MT88.4 R156, [R11+UR6+0x5000] ;  /* 0x005000060b9c783b */ /* 0x000e2e0008004200 */
[----:B-1----:R-:W-:Y:S01]  /*3510*/  HMMA.16816.F32 R132, R140, R146, R132 ;  /* 0x000000928c84723c */ /* 0x002fe20000001884 */
[----:B------:R-:W1:Y:S04]  /*3520*/  LDSM.16.MT88.4 R144, [R11+UR6+0x5400] ;  /* 0x005400060b90783b */ /* 0x000e680008004200 */
[----:B------:R-:W-:Y:S07]  /*3530*/  LDSM.16.M88.4 R140, [R12+UR6+0x8280] ;  /* 0x008280060c8c783b */ /* 0x000fee0008000200 */
[-C--:B--2---:R-:W-:Y:S01]  /*3540*/  HMMA.16816.F32 R160, R148, R136.reuse, R160 ;  /* 0x0000008894a0723c */ /* 0x084fe200000018a0 */
        /* <DEDUP_REMOVED lines=11> */
[----:B------:R-:W0:Y:S11]  /*3600*/  LDSM.16.MT88.4 R156, [R11+UR6+0x6000] ;  /* 0x006000060b9c783b */ /* 0x000e360008004200 */
[-C--:B---3--:R-:W-:Y:S01]  /*3610*/  HMMA.16816.F32 R160, R152, R142.reuse, R160 ;  /* 0x0000008e98a0723c */ /* 0x088fe200000018a0 */
        /* <DEDUP_REMOVED lines=29> */
[----:B------:R-:W1:Y:S11]  /*37f0*/  LDSM.16.MT88.4 R136, [R11+UR6+0x7c00] ;  /* 0x007c00060b88783b */ /* 0x000e760008004200 */
[----:B--2---:R-:W-:Y:S01]  /*3800*/  HMMA.16816.F32 R148, R152, R144, R148 ;  /* 0x000000909894723c */ /* 0x004fe20000001894 */
[----:B------:R-:W-:-:S07]  /*3810*/  LOP3.LUT R215, R215, 0x3, RZ, 0xc0, !PT ;  /* 0x00000003d7d77812 */ /* 0x000fce00078ec0ff */
[----:B0-----:R-:W-:Y:S01]  /*3820*/  HMMA.16816.F32 R132, R156, R144, R132 ;  /* 0x000000909c84723c */ /* 0x001fe20000001884 */
[----:B------:R-:W-:-:S11]  /*3830*/  IMAD.SHL.U32 R215, R215, 0x2, RZ ;  /* 0x00000002d7d77824 */ /* 0x000fd600078e00ff */
[----:B---3--:R-:W-:Y:S01]  /*3840*/  HMMA.16816.F32 R148, R160, R146, R148 ;  /* 0x00000092a094723c */ /* 0x008fe20000001894 */
[----:B------:R-:W-:Y:S01]  /*3850*/  LEA.HI R215, R214, R215, RZ, 0x1e ;  /* 0x000000d7d6d77211 */ /* 0x000fe200078ff0ff */
[----:B------:R-:W-:Y:S03]  /*3860*/  BAR.SYNC.DEFER_BLOCKING 0x0 ;  /* 0x0000000000007b1d */ /* 0x000fe60000010000 */
[----:B------:R-:W-:-:S03]  /*3870*/  IADD3 R215, P2, PT, R215, UR4, RZ ;  /* 0x00000004d7d77c10 */ /* 0x000fc6000ff5e0ff */
[----:B-1----:R-:W-:Y:S02]  /*3880*/  HMMA.16816.F32 R132, R136, R146, R132 ;  /* 0x000000928884723c */ /* 0x002fe40000001884 */
[----:B------:R-:W-:Y:S01]  /*3890*/  IMAD.X R137, RZ, RZ, UR5, P2 ;  /* 0x00000005ff897e24 */ /* 0x000fe200090e06ff */
[CC--:B------:R-:W-:Y:S02]  /*38a0*/  ISETP.GT.U32.AND P3, PT, R215.reuse, R210.reuse, PT ;  /* 0x000000d2d700720c */ /* 0x0c0fe40003f64070 */
[----:B------:R-:W-:Y:S02]  /*38b0*/  ISETP.GE.U32.AND P2, PT, R215, R210, PT ;  /* 0x000000d2d700720c */ /* 0x000fe40003f46070 */
[----:B------:R-:W-:-:S04]  /*38c0*/  ISETP.GT.U32.AND.EX P3, PT, R137, RZ, PT, P3 ;  /* 0x000000ff8900720c */ /* 0x000fc80003f64130 */
[----:B------:R-:W-:Y:S01]  /*38d0*/  FMUL R10, R148, UR9 ;  /* 0x00000009940a7c20 */ /* 0x000fe20008400000 */
[----:B------:R-:W-:Y:S01]  /*38e0*/  FMUL R11, R149, UR9 ;  /* 0x00000009950b7c20 */ /* 0x000fe20008400000 */
[----:B------:R-:W-:Y:S02]  /*38f0*/  ISETP.GE.U32.AND.EX P2, PT, R137, RZ, PT, P2 ;  /* 0x000000ff8900720c */ /* 0x000fe40003f46120 */
[----:B------:R-:W-:Y:S02]  /*3900*/  ISETP.GT.U32.AND P5, PT, R215, R211, PT ;  /* 0x000000d3d700720c */ /* 0x000fe40003fa4070 */
[----:B------:R-:W-:Y:S02]  /*3910*/  FSEL R10, R10, -INF , !P3 ;  /* 0xff8000000a0a7808 */ /* 0x000fe40005800000 */
[----:B------:R-:W-:Y:S01]  /*3920*/  FSEL R11, R11, -INF , !P2 ;  /* 0xff8000000b0b7808 */ /* 0x000fe20005000000 */
[----:B------:R-:W-:Y:S01]  /*3930*/  FMUL R12, R150, UR9 ;  /* 0x00000009960c7c20 */ /* 0x000fe20008400000 */
[----:B------:R-:W-:-:S02]  /*3940*/  ISETP.GT.U32.AND P3, PT, R215, R212, PT ;  /* 0x000000d4d700720c */ /* 0x000fc40003f64070 */
[----:B------:R-:W-:Y:S01]  /*3950*/  ISETP.GE.U32.AND P2, PT, R215, R212, PT ;  /* 0x000000d4d700720c */ /* 0x000fe20003f46070 */
[----:B------:R-:W-:Y:S01]  /*3960*/  FMUL R132, R132, UR9 ;  /* 0x0000000984847c20 */ /* 0x000fe20008400000 */
[----:B------:R-:W-:Y:S01]  /*3970*/  ISETP.GT.U32.AND.EX P5, PT, R137, RZ, PT, P5 ;  /* 0x000000ff8900720c */ /* 0x000fe20003fa4150 */
[----:B------:R-:W-:Y:S01]  /*3980*/  FMUL R133, R133, UR9 ;  /* 0x0000000985857c20 */ /* 0x000fe20008400000 */
[----:B------:R-:W-:Y:S02]  /*3990*/  ISETP.GE.U32.AND P4, PT, R215, R211, PT ;  /* 0x000000d3d700720c */ /* 0x000fe40003f86070 */
[C---:B------:R-:W-:Y:S02]  /*39a0*/  ISETP.GT.U32.AND.EX P3, PT, R137.reuse, RZ, PT, P3 ;  /* 0x000000ff8900720c */ /* 0x040fe40003f64130 */
[----:B------:R-:W-:Y:S01]  /*39b0*/  ISETP.GE.U32.AND.EX P2, PT, R137, RZ, PT, P2 ;  /* 0x000000ff8900720c */ /* 0x000fe20003f46120 */
[----:B------:R-:W-:Y:S01]  /*39c0*/  FMUL R9, R151, UR9 ;  /* 0x0000000997097c20 */ /* 0x000fe20008400000 */
[----:B------:R-:W-:Y:S01]  /*39d0*/  FSEL R12, R12, -INF , !P5 ;  /* 0xff8000000c0c7808 */ /* 0x000fe20006800000 */
[----:B------:R-:W-:Y:S01]  /*39e0*/  FMUL R13, R134, UR9 ;  /* 0x00000009860d7c20 */ /* 0x000fe20008400000 */
[----:B------:R-:W-:Y:S01]  /*39f0*/  ISETP.GT.U32.AND P5, PT, R215, R213, PT ;  /* 0x000000d5d700720c */ /* 0x000fe20003fa4070 */
[----:B------:R-:W-:Y:S01]  /*3a00*/  FMUL R136, R135, UR9 ;  /* 0x0000000987887c20 */ /* 0x000fe20008400000 */
[----:B------:R-:W-:-:S02]  /*3a10*/  ISETP.GE.U32.AND.EX P4, PT, R137, RZ, PT, P4 ;  /* 0x000000ff8900720c */ /* 0x000fc40003f86140 */
[----:B------:R-:W-:Y:S02]  /*3a20*/  FSEL R135, R132, -INF , !P3 ;  /* 0xff80000084877808 */ /* 0x000fe40005800000 */
[----:B------:R-:W-:Y:S02]  /*3a30*/  FSEL R134, R133, -INF , !P2 ;  /* 0xff80000085867808 */ /* 0x000fe40005000000 */
[----:B------:R-:W-:Y:S02]  /*3a40*/  ISETP.GT.U32.AND.EX P5, PT, R137, RZ, PT, P5 ;  /* 0x000000ff8900720c */ /* 0x000fe40003fa4150 */
[----:B------:R-:W-:Y:S02]  /*3a50*/  FSEL R9, R9, -INF , !P4 ;  /* 0xff80000009097808 */ /* 0x000fe40006000000 */
[----:B------:R-:W-:Y:S02]  /*3a60*/  FMNMX R138, R135, R134, !PT ;  /* 0x00000086878a7209 */ /* 0x000fe40007800000 */
[----:B------:R-:W-:-:S02]  /*3a70*/  ISETP.GE.U32.AND P4, PT, R215, R213, PT ;  /* 0x000000d5d700720c */ /* 0x000fc40003f86070 */
[----:B------:R-:W-:Y:S01]  /*3a80*/  FSEL R132, R13, -INF , !P5 ;  /* 0xff8000000d847808 */ /* 0x000fe20006800000 */
[----:B------:R-:W0:Y:S01]  /*3a90*/  SHFL.BFLY PT, R141, R138, 0x2, 0x1f ;  /* 0x0c401f008a8d7f89 */ /* 0x000e2200000e0000 */
[----:B------:R-:W-:Y:S02]  /*3aa0*/  FMNMX R13, R10, R11, !PT ;  /* 0x0000000b0a0d7209 */ /* 0x000fe40007800000 */
[----:B------:R-:W-:Y:S02]  /*3ab0*/  ISETP.GE.U32.AND.EX P4, PT, R137, RZ, PT, P4 ;  /* 0x000000ff8900720c */ /* 0x000fe40003f86140 */
[----:B------:R-:W-:Y:S01]  /*3ac0*/  FMNMX R137, R12, R9, !PT ;  /* 0x000000090c897209 */ /* 0x000fe20007800000 */
[----:B------:R-:W1:Y:S01]  /*3ad0*/  SHFL.BFLY PT, R140, R13, 0x2, 0x1f ;  /* 0x0c401f000d8c7f89 */ /* 0x000e6200000e0000 */
[----:B------:R-:W-:-:S04]  /*3ae0*/  FSEL R133, R136, -INF , !P4 ;  /* 0xff80000088857808 */ /* 0x000fc80006000000 */
[----:B------:R-:W-:Y:S01]  /*3af0*/  FMNMX R139, R132, R133, !PT ;  /* 0x00000085848b7209 */ /* 0x000fe20007800000 */
[----:B------:R-:W2:Y:S04]  /*3b00*/  SHFL.BFLY PT, R142, R137, 0x2, 0x1f ;  /* 0x0c401f00898e7f89 */ /* 0x000ea800000e0000 */
[----:B------:R-:W3:Y:S01]  /*3b10*/  SHFL.BFLY PT, R146, R139, 0x2, 0x1f ;  /* 0x0c401f008b927f89 */ /* 0x000ee200000e0000 */
[----:B------:R-:W4:Y:S01]  /*3b20*/  S2R R136, SR_TID.X ;  /* 0x0000000000887919 */ /* 0x000f220000002100 */
[----:B0-----:R-:W-:Y:S02]  /*3b30*/  FMNMX R144, R138, R141, !PT ;  /* 0x0000008d8a907209 */ /* 0x001fe40007800000 */
[----:B-1----:R-:W-:-:S03]  /*3b40*/  FMNMX R140, R13, R140, !PT ;  /* 0x0000008c0d8c7209 */ /* 0x002fc60007800000 */
[----:B------:R-:W0:Y:S01]  /*3b50*/  SHFL.BFLY PT, R13, R144, 0x1, 0x1f ;  /* 0x0c201f00900d7f89 */ /* 0x000e2200000e0000 */
[----:B--2---:R-:W-:-:S03]  /*3b60*/  FMNMX R142, R137, R142, !PT ;  /* 0x0000008e898e7209 */ /* 0x004fc60007800000 */
[----:B------:R-:W1:Y:S01]  /*3b70*/  SHFL.BFLY PT, R141, R140, 0x1, 0x1f ;  /* 0x0c201f008c8d7f89 */ /* 0x000e6200000e0000 */
[----:B---3--:R-:W-:-:S03]  /*3b80*/  FMNMX R146, R139, R146, !PT ;  /* 0x000000928b927209 */ /* 0x008fc60007800000 */
[----:B------:R-:W2:Y:S04]  /*3b90*/  SHFL.BFLY PT, R143, R142, 0x1, 0x1f ;  /* 0x0c201f008e8f7f89 */ /* 0x000ea800000e0000 */
[----:B------:R-:W3:Y:S01]  /*3ba0*/  SHFL.BFLY PT, R137, R146, 0x1, 0x1f ;  /* 0x0c201f0092897f89 */ /* 0x000ee200000e0000 */
[----:B----4-:R-:W-:Y:S02]  /*3bb0*/  LOP3.LUT R138, R136, 0x1c, RZ, 0xc0, !PT ;  /* 0x0000001c888a7812 */ /* 0x010fe400078ec0ff */
[----:B0-----:R-:W-:Y:S02]  /*3bc0*/  FMNMX R139, R144, R13, !PT ;  /* 0x0000000d908b7209 */ /* 0x001fe40007800000 */
[----:B------:R-:W-:Y:S02]  /*3bd0*/  SHF.R.U32.HI R13, RZ, 0x3, R136 ;  /* 0x00000003ff0d7819 */ /* 0x000fe40000011688 */
[----:B------:R-:W-:-:S02]  /*3be0*/  LEA.HI R155, R138, 0x8, RZ, 0x1e ;  /* 0x000000088a9b7811 */ /* 0x000fc400078ff0ff */
[C---:B------:R-:W-:Y:S02]  /*3bf0*/  LEA.HI R150, R138.reuse, 0x10, RZ, 0x1e ;  /* 0x000000108a967811 */ /* 0x040fe400078ff0ff */
[C---:B------:R-:W-:Y:S02]  /*3c00*/  LEA.HI R151, R138.reuse, 0x18, RZ, 0x1e ;  /* 0x000000188a977811 */ /* 0x040fe400078ff0ff */
[----:B------:R-:W-:Y:S02]  /*3c10*/  LEA R154, R138, UR6, 0x1 ;  /* 0x000000068a9a7c11 */ /* 0x000fe4000f8e08ff */
[----:B------:R-:W-:Y:S02]  /*3c20*/  LOP3.LUT R13, R13, 0x4, RZ, 0xc0, !PT ;  /* 0x000000040d0d7812 */ /* 0x000fe400078ec0ff */
[----:B------:R-:W-:Y:S02]  /*3c30*/  LEA R155, R155, UR6, 0x3 ;  /* 0x000000069b9b7c11 */ /* 0x000fe4000f8e18ff */
[----:B------:R-:W-:-:S02]  /*3c40*/  LEA R150, R150, UR6, 0x3 ;  /* 0x0000000696967c11 */ /* 0x000fc4000f8e18ff */
[----:B------:R-:W-:Y:S02]  /*3c50*/  LEA R151, R151, UR6, 0x3 ;  /* 0x0000000697977c11 */ /* 0x000fe4000f8e18ff */
[----:B-1----:R-:W-:Y:S01]  /*3c60*/  FMNMX R148, R140, R141, !PT ;  /* 0x0000008d8c947209 */ /* 0x002fe20007800000 */
[----:B------:R-:W-:Y:S01]  /*3c70*/  IMAD.IADD R141, R154, 0x1, R13 ;  /* 0x000000019a8d7824 */ /* 0x000fe200078e020d */
[----:B--2---:R-:W-:Y:S01]  /*3c80*/  FMNMX R152, R142, R143, !PT ;  /* 0x0000008f8e987209 */ /* 0x004fe20007800000 */
[C---:B------:R-:W-:Y:S01]  /*3c90*/  IMAD.IADD R138, R13.reuse, 0x1, R150 ;  /* 0x000000010d8a7824 */ /* 0x040fe200078e0296 */
[C---:B------:R-:W-:Y:S01]  /*3ca0*/  IADD3 R143, PT, PT, R13.reuse, R155, RZ ;  /* 0x0000009b0d8f7210 */ /* 0x040fe20007ffe0ff */
[----:B------:R-:W-:Y:S01]  /*3cb0*/  IMAD.IADD R142, R13, 0x1, R151 ;  /* 0x000000010d8e7824 */ /* 0x000fe200078e0297 */
[----:B---3--:R-:W-:Y:S01]  /*3cc0*/  FMNMX R149, R146, R137, !PT ;  /* 0x0000008992957209 */ /* 0x008fe20007800000 */
[----:B------:R-:W-:Y:S04]  /*3cd0*/  @P0 STS [R141+0x8000], R148 ;  /* 0x008000948d000388 */ /* 0x000fe80000000800 */
[----:B------:R-:W-:Y:S04]  /*3ce0*/  @P0 STS [R143+0x8000], R152 ;  /* 0x008000988f000388 */ /* 0x000fe80000000800 */
[----:B------:R-:W-:Y:S04]  /*3cf0*/  @P0 STS [R138+0x8000], R139 ;  /* 0x0080008b8a000388 */ /* 0x000fe80000000800 */
[----:B------:R-:W-:Y:S01]  /*3d00*/  @P0 STS [R142+0x8000], R149 ;  /* 0x008000958e000388 */ /* 0x000fe20000000800 */
[----:B------:R-:W-:Y:S01]  /*3d10*/  LEA R216, R216, UR6, 0x2 ;  /* 0x00000006d8d87c11 */ /* 0x000fe2000f8e10ff */
[----:B------:R-:W-:Y:S06]  /*3d20*/  BAR.SYNC.DEFER_BLOCKING 0x0 ;  /* 0x0000000000007b1d */ /* 0x000fec0000010000 */
[----:B------:R-:W0:Y:S04]  /*3d30*/  @!P6 LDS R5, [R216+0x8000] ;  /* 0x00800000d805e984 */ /* 0x000e280000000800 */
[----:B0-----:R-:W0:Y:S02]  /*3d40*/  SHFL.BFLY PT, R140, R5, 0x1, 0x1f ;  /* 0x0c201f00058c7f89 */ /* 0x001e2400000e0000 */
[----:B0-----:R-:W-:-:S05]  /*3d50*/  FMNMX R13, R5, R140, !PT ;  /* 0x0000008c050d7209 */ /* 0x001fca0007800000 */
[----:B------:R-:W-:Y:S01]  /*3d60*/  @P1 STS [R216+0x8000], R13 ;  /* 0x0080000dd8001388 */ /* 0x000fe20000000800 */
[----:B------:R-:W-:Y:S06]  /*3d70*/  BAR.SYNC.DEFER_BLOCKING 0x0 ;  /* 0x0000000000007b1d */ /* 0x000fec0000010000 */
[----:B------:R-:W0:Y:S04]  /*3d80*/  LDS R137, [R155+0x8000] ;  /* 0x008000009b897984 */ /* 0x000e280000000800 */
[----:B------:R-:W1:Y:S04]  /*3d90*/  LDS R140, [R154+0x8000] ;  /* 0x008000009a8c7984 */ /* 0x000e680000000800 */
[----:B------:R-:W2:Y:S04]  /*3da0*/  LDS R145, [R150+0x8000] ;  /* 0x0080000096917984 */ /* 0x000ea80000000800 */
[----:B------:R-:W3:Y:S01]  /*3db0*/  LDS R147, [R151+0x8000] ;  /* 0x0080000097937984 */ /* 0x000ee20000000800 */
[----:B------:R-:W-:Y:S01]  /*3dc0*/  BAR.SYNC.DEFER_BLOCKING 0x0 ;  /* 0x0000000000007b1d */ /* 0x000fe20000010000 */
[----:B0-----:R-:W-:-:S02]  /*3dd0*/  FMNMX R156, R137, R4, !PT ;  /* 0x00000004899c7209 */ /* 0x001fc40007800000 */
[----:B-1----:R-:W-:-:S03]  /*3de0*/  FMNMX R157, R140, R3, !PT ;  /* 0x000000038c9d7209 */ /* 0x002fc60007800000 */
[--C-:B------:R-:W-:Y:S01]  /*3df0*/  FADD R12, R12, -R156.reuse ;  /* 0x8000009c0c0c7221 */ /* 0x100fe20000000000 */
[----:B--2---:R-:W-:Y:S01]  /*3e00*/  FMNMX R13, R145, R2, !PT ;  /* 0x00000002910d7209 */ /* 0x004fe20007800000 */
[--C-:B------:R-:W-:Y:S02]  /*3e10*/  FADD R10, R10, -R157.reuse ;  /* 0x8000009d0a0a7221 */ /* 0x100fe40000000000 */
[----:B------:R-:W-:Y:S01]  /*3e20*/  FMUL R137, R12, 1.4426950216293334961 ;  /* 0x3fb8aa3b0c897820 */ /* 0x000fe20000400000 */
[----:B------:R-:W-:Y:S01]  /*3e30*/  FADD R11, R11, -R157 ;  /* 0x8000009d0b0b7221 */ /* 0x000fe20000000000 */
[----:B---3--:R-:W-:Y:S01]  /*3e40*/  FMNMX R12, R147, R8, !PT ;  /* 0x00000008930c7209 */ /* 0x008fe20007800000 */
[----:B------:R-:W-:Y:S01]  /*3e50*/  FMUL R10, R10, 1.4426950216293334961 ;  /* 0x3fb8aa3b0a0a7820 */ /* 0x000fe20000400000 */
[----:B------:R-:W-:Y:S01]  /*3e60*/  FADD R9, R9, -R156 ;  /* 0x8000009c09097221 */ /* 0x000fe20000000000 */
[----:B------:R-:W-:Y:S01]  /*3e70*/  FMUL R11, R11, 1.4426950216293334961 ;  /* 0x3fb8aa3b0b0b7820 */ /* 0x000fe20000400000 */
[--C-:B------:R-:W-:Y:S01]  /*3e80*/  FADD R135, R135, -R13.reuse ;  /* 0x8000000d87877221 */ /* 0x100fe20000000000 */
[----:B------:R-:W-:Y:S01]  /*3e90*/  FADD R134, R134, -R13 ;  /* 0x8000000d86867221 */ /* 0x000fe20000000000 */
[--C-:B------:R-:W-:Y:S01]  /*3ea0*/  FADD R133, R133, -R12.reuse ;  /* 0x8000000c85857221 */ /* 0x100fe20000000000 */
[----:B------:R0:W-:Y:S01]  /*3eb0*/  MUFU.EX2 R139, R10 ;  /* 0x0000000a008b7308 */ /* 0x0001e20000000800 */
[----:B------:R-:W-:Y:S01]  /*3ec0*/  FMUL R9, R9, 1.4426950216293334961 ;  /* 0x3fb8aa3b09097820 */ /* 0x000fe20000400000 */
[----:B------:R-:W-:Y:S01]  /*3ed0*/  FADD R132, R132, -R12 ;  /* 0x8000000c84847221 */ /* 0x000fe20000000000 */
[----:B------:R-:W-:-:S05]  /*3ee0*/  FMUL R135, R135, 1.4426950216293334961 ;  /* 0x3fb8aa3b87877820 */ /* 0x000fca0000400000 */
[----:B------:R1:W2:Y:S01]  /*3ef0*/  MUFU.EX2 R140, R11 ;  /* 0x0000000b008c7308 */ /* 0x0002a20000000800 */
[----:B0-----:R-:W-:Y:S01]  /*3f00*/  FMUL R10, R134, 1.4426950216293334961 ;  /* 0x3fb8aa3b860a7820 */ /* 0x001fe20000400000 */
[----:B------:R-:W-:Y:S01]  /*3f10*/  FMUL R132, R132, 1.4426950216293334961 ;  /* 0x3fb8aa3b84847820 */ /* 0x000fe20000400000 */
[----:B-1----:R-:W-:-:S05]  /*3f20*/  FMUL R11, R133, 1.4426950216293334961 ;  /* 0x3fb8aa3b850b7820 */ /* 0x002fca0000400000 */
[----:B------:R-:W-:Y:S08]  /*3f30*/  MUFU.EX2 R137, R137 ;  /* 0x0000008900897308 */ /* 0x000ff00000000800 */
[----:B------:R-:W0:Y:S08]  /*3f40*/  MUFU.EX2 R9, R9 ;  /* 0x0000000900097308 */ /* 0x000e300000000800 */
[----:B------:R-:W-:Y:S08]  /*3f50*/  MUFU.EX2 R135, R135 ;  /* 0x0000008700877308 */ /* 0x000ff00000000800 */
[----:B------:R-:W1:Y:S08]  /*3f60*/  MUFU.EX2 R10, R10 ;  /* 0x0000000a000a7308 */ /* 0x000e700000000800 */
[----:B------:R-:W-:Y:S08]  /*3f70*/  MUFU.EX2 R134, R132 ;  /* 0x0000008400867308 */ /* 0x000ff00000000800 */
[----:B------:R-:W3:Y:S01]  /*3f80*/  MUFU.EX2 R11, R11 ;  /* 0x0000000b000b7308 */ /* 0x000ee20000000800 */
[----:B--2---:R-:W-:Y:S01]  /*3f90*/  FADD R133, R139, R140 ;  /* 0x0000008c8b857221 */ /* 0x004fe20000000000 */
[----:B0-----:R-:W-:Y:S01]  /*3fa0*/  FADD R144, R137, R9 ;  /* 0x0000000989907221 */ /* 0x001fe20000000000 */
[----:B-1----:R-:W-:-:S03]  /*3fb0*/  FADD R145, R135, R10 ;  /* 0x0000000a87917221 */ /* 0x002fc60000000000 */
[----:B------:R-:W0:Y:S04]  /*3fc0*/  SHFL.BFLY PT, R148, R133, 0x2, 0x1f ;  /* 0x0c401f0085947f89 */ /* 0x000e2800000e0000 */
[----:B------:R-:W1:Y:S01]  /*3fd0*/  SHFL.BFLY PT, R147, R144, 0x2, 0x1f ;  /* 0x0c401f0090937f89 */ /* 0x000e6200000e0000 */
[----:B---3--:R-:W-:-:S03]  /*3fe0*/  FADD R146, R134, R11 ;  /* 0x0000000b86927221 */ /* 0x008fc60000000000 */
[----:B------:R-:W2:Y:S04]  /*3ff0*/  SHFL.BFLY PT, R152, R145, 0x2, 0x1f ;  /* 0x0c401f0091987f89 */ /* 0x000ea800000e0000 */
[----:B------:R-:W3:Y:S01]  /*4000*/  SHFL.BFLY PT, R149, R146, 0x2, 0x1f ;  /* 0x0c401f0092957f89 */ /* 0x000ee200000e0000 */
[----:B0-----:R-:W-:Y:S01]  /*4010*/  FADD R148, R133, R148 ;  /* 0x0000009485947221 */ /* 0x001fe20000000000 */
[----:B-1----:R-:W-:-:S04]  /*4020*/  FADD R132, R144, R147 ;  /* 0x0000009390847221 */ /* 0x002fc80000000000 */
[----:B------:R-:W0:Y:S01]  /*4030*/  SHFL.BFLY PT, R147, R148, 0x1, 0x1f ;  /* 0x0c201f0094937f89 */ /* 0x000e2200000e0000 */
[----:B--2---:R-:W-:Y:S01]  /*4040*/  FADD R152, R145, R152 ;  /* 0x0000009891987221 */ /* 0x004fe20000000000 */
[----:B---3--:R-:W-:-:S04]  /*4050*/  FADD R158, R146, R149 ;  /* 0x00000095929e7221 */ /* 0x008fc80000000000 */
[----:B------:R-:W1:Y:S04]  /*4060*/  SHFL.BFLY PT, R153, R152, 0x1, 0x1f ;  /* 0x0c201f0098997f89 */ /* 0x000e6800000e0000 */
[----:B------:R-:W2:Y:S04]  /*4070*/  SHFL.BFLY PT, R149, R132, 0x1, 0x1f ;  /* 0x0c201f0084957f89 */ /* 0x000ea800000e0000 */
[----:B------:R-:W3:Y:S01]  /*4080*/  SHFL.BFLY PT, R133, R158, 0x1, 0x1f ;  /* 0x0c201f009e857f89 */ /* 0x000ee200000e0000 */
[----:B0-----:R-:W-:-:S05]  /*4090*/  FADD R144, R148, R147 ;  /* 0x0000009394907221 */ /* 0x001fca0000000000 */
[----:B------:R0:W-:Y:S01]  /*40a0*/  @P0 STS [R141+0x8000], R144 ;  /* 0x008000908d000388 */ /* 0x0001e20000000800 */
[----:B-1----:R-:W-:Y:S01]  /*40b0*/  FADD R153, R152, R153 ;  /* 0x0000009998997221 */ /* 0x002fe20000000000 */
[----:B--2---:R-:W-:Y:S01]  /*40c0*/  FADD R160, R132, R149 ;  /* 0x0000009584a07221 */ /* 0x004fe20000000000 */
[----:B---3--:R-:W-:-:S04]  /*40d0*/  FADD R133, R158, R133 ;  /* 0x000000859e857221 */ /* 0x008fc80000000000 */
[----:B------:R-:W-:Y:S04]  /*40e0*/  @P0 STS [R143+0x8000], R160 ;  /* 0x008000a08f000388 */ /* 0x000fe80000000800 */
[----:B------:R-:W-:Y:S04]  /*40f0*/  @P0 STS [R138+0x8000], R153 ;  /* 0x008000998a000388 */ /* 0x000fe80000000800 */
[----:B------:R1:W-:Y:S01]  /*4100*/  @P0 STS [R142+0x8000], R133 ;  /* 0x008000858e000388 */ /* 0x0003e20000000800 */
[----:B------:R-:W-:Y:S06]  /*4110*/  BAR.SYNC.DEFER_BLOCKING 0x0 ;  /* 0x0000000000007b1d */ /* 0x000fec0000010000 */
[----:B------:R-:W2:Y:S01]  /*4120*/  @!P6 LDS R0, [R216+0x8000] ;  /* 0x00800000d800e984 */ /* 0x000ea20000000800 */
[----:B------:R-:W-:-:S04]  /*4130*/  LOP3.LUT R145, R136, 0x10, RZ, 0xc0, !PT ;  /* 0x0000001088917812 */ /* 0x000fc800078ec0ff */
[----:B------:R-:W-:Y:S02]  /*4140*/  LEA R147, R145, UR6, 0x7 ;  /* 0x0000000691937c11 */ /* 0x000fe4000f8e38ff */
[--C-:B------:R-:W-:Y:S02]  /*4150*/  SHF.R.S32.HI R146, RZ, 0x2, R136.reuse ;  /* 0x00000002ff927819 */ /* 0x100fe40000011488 */
[----:B------:R-:W-:Y:S02]  /*4160*/  LOP3.LUT R132, R136, 0x3, RZ, 0xc0, !PT ;  /* 0x0000000388847812 */ /* 0x000fe400078ec0ff */
[----:B0-----:R-:W-:Y:S02]  /*4170*/  SHF.R.S32.HI R141, RZ, 0x6, R136 ;  /* 0x00000006ff8d7819 */ /* 0x001fe40000011488 */
[----:B-1----:R-:W-:Y:S01]  /*4180*/  SGXT R133, R146, 0x1 ;  /* 0x000000019285781a */ /* 0x002fe20000000200 */
[----:B------:R-:W-:Y:S01]  /*4190*/  IMAD R149, R132, 0x20, R147 ;  /* 0x0000002084957824 */ /* 0x000fe200078e0293 */
[----:B------:R-:W-:-:S02]  /*41a0*/  SGXT R141, R141, 0x1 ;  /* 0x000000018d8d781a */ /* 0x000fc40000000200 */
[C---:B------:R-:W-:Y:S02]  /*41b0*/  SHF.L.U32 R132, R136.reuse, 0x5, RZ ;  /* 0x0000000588847819 */ /* 0x040fe400000006ff */
[----:B------:R-:W-:Y:S02]  /*41c0*/  LOP3.LUT R147, R133, 0x90, RZ, 0xc0, !PT ;  /* 0x0000009085937812 */ /* 0x000fe400078ec0ff */
[----:B------:R-:W-:Y:S01]  /*41d0*/  LOP3.LUT R133, R141, 0x90, RZ, 0xc0, !PT ;  /* 0x000000908d857812 */ /* 0x000fe200078ec0ff */
[----:B--2---:R-:W0:Y:S01]  /*41e0*/  SHFL.BFLY PT, R145, R0, 0x1, 0x1f ;  /* 0x0c201f0000917f89 */ /* 0x004e2200000e0000 */
[----:B------:R-:W-:Y:S01]  /*41f0*/  LOP3.LUT R141, R147, 0x160, R132, 0xf8, !PT ;  /* 0x00000160938d7812 */ /* 0x000fe200078ef884 */
[C---:B------:R-:W-:Y:S01]  /*4200*/  IMAD.SHL.U32 R144, R136.reuse, 0x2, RZ ;  /* 0x0000000288907824 */ /* 0x040fe200078e00ff */
[C---:B------:R-:W-:Y:S02]  /*4210*/  LOP3.LUT R138, R136.reuse, 0x20, RZ, 0xc0, !PT ;  /* 0x00000020888a7812 */ /* 0x040fe400078ec0ff */
[----:B------:R-:W-:-:S02]  /*4220*/  LOP3.LUT R146, R136, 0xe0, RZ, 0xc0, !PT ;  /* 0x000000e088927812 */ /* 0x000fc400078ec0ff */
[----:B------:R-:W-:Y:S01]  /*4230*/  LOP3.LUT R136, R141, 0x10, R136, 0x78, !PT ;  /* 0x000000108d887812 */ /* 0x000fe200078e7888 */
[----:B0-----:R-:W-:-:S05]  /*4240*/  FADD R141, R0, R145 ;  /* 0x00000091008d7221 */ /* 0x001fca0000000000 */
[----:B------:R0:W-:Y:S01]  /*4250*/  @P1 STS [R216+0x8000], R141 ;  /* 0x0080008dd8001388 */ /* 0x0001e20000000800 */
[----:B------:R-:W-:Y:S01]  /*4260*/  BAR.SYNC.DEFER_BLOCKING 0x0 ;  /* 0x0000000000007b1d */ /* 0x000fe20000010000 */
[----:B------:R-:W-:Y:S02]  /*4270*/  SHF.R.U32.HI R142, RZ, 0x1, R138 ;  /* 0x00000001ff8e7819 */ /* 0x000fe4000001168a */
[----:B------:R-:W-:Y:S02]  /*4280*/  LOP3.LUT R138, R132, 0x360, RZ, 0xc0, !PT ;  /* 0x00000360848a7812 */ /* 0x000fe400078ec0ff */
[----:B------:R-:W-:Y:S02]  /*4290*/  LOP3.LUT R143, R147, R142, RZ, 0x3c, !PT ;  /* 0x0000008e938f7212 */ /* 0x000fe400078e3cff */
[----:B------:R-:W-:Y:S02]  /*42a0*/  LOP3.LUT R133, R133, 0x17e, R144, 0x78, !PT ;  /* 0x0000017e85857812 */ /* 0x000fe400078e7890 */
[----:B------:R-:W-:Y:S01]  /*42b0*/  IADD3 R132, PT, PT, R143, UR6, R138 ;  /* 0x000000068f847c10 */ /* 0x000fe2000fffe08a */
[----:B------:R-:W-:Y:S01]  /*42c0*/  IMAD.WIDE R142, R7, 0x2, R178 ;  /* 0x00000002078e7825 */ /* 0x000fe200078e02b2 */
[----:B------:R-:W-:-:S03]  /*42d0*/  LOP3.LUT R147, R147, 0x10, R144, 0x78, !PT ;  /* 0x0000001093937812 */ /* 0x000fc600078e7890 */
[----:B------:R-:W-:Y:S01]  /*42e0*/  IMAD.WIDE R144, R7, 0x2, R176 ;  /* 0x0000000207907825 */ /* 0x000fe200078e02b0 */
[----:B------:R-:W-:Y:S04]  /*42f0*/  LDS R150, [R150+0x8000] ;  /* 0x0080000096967984 */ /* 0x000fe80000000800 */
[----:B------:R-:W1:Y:S01]  /*4300*/  LDS R151, [R151+0x8000] ;  /* 0x0080000097977984 */ /* 0x000e620000000800 */
[----:B------:R-:W-:Y:S01]  /*4310*/  FADD R160, -R13, R2 ;  /* 0x000000020da07221 */ /* 0x000fe20000000100 */
[----:B------:R-:W-:Y:S02]  /*4320*/  FADD R8, -R12, R8 ;  /* 0x000000080c087221 */ /* 0x000fe40000000100 */
[----:B------:R-:W2:Y:S01]  /*4330*/  LDG.E.U16 R143, desc[UR10][R142.64] ;  /* 0x0000000a8e8f7981 */ /* 0x000ea2000c1e1500 */
[----:B------:R-:W-:-:S04]  /*4340*/  IMAD.WIDE R152, R7, 0x2, R170 ;  /* 0x0000000207987825 */ /* 0x000fc800078e02aa */
[----:B------:R-:W-:Y:S01]  /*4350*/  FMUL R162, R160, 1.4426950216293334961 ;  /* 0x3fb8aa3ba0a27820 */ /* 0x000fe20000400000 */
[----:B------:R-:W-:Y:S01]  /*4360*/  FMUL R217, R8, 1.4426950216293334961 ;  /* 0x3fb8aa3b08d97820 */ /* 0x000fe20000400000 */
[----:B------:R-:W-:Y:S01]  /*4370*/  LDS R154, [R154+0x8000] ;  /* 0x008000009a9a7984 */ /* 0x000fe20000000800 */
[----:B------:R-:W-:Y:S02]  /*4380*/  IMAD R146, R146, 0x8, R149 ;  /* 0x0000000892927824 */ /* 0x000fe400078e0295 */
[C---:B------:R-:W-:Y:S01]  /*4390*/  IMAD.WIDE R158, R7.reuse, 0x2, R174 ;  /* 0x00000002079e7825 */ /* 0x040fe200078e02ae */
[----:B------:R-:W-:Y:S04]  /*43a0*/  LDS R155, [R155+0x8000] ;  /* 0x008000009b9b7984 */ /* 0x000fe80000000800 */
[----:B------:R3:W4:Y:S01]  /*43b0*/  LDG.E.U16 R142, desc[UR10][R144.64] ;  /* 0x0000000a908e7981 */ /* 0x000722000c1e1500 */
[----:B------:R-:W-:-:S03]  /*43c0*/  IMAD.WIDE R148, R7, 0x2, R180 ;  /* 0x0000000207947825 */ /* 0x000fc600078e02b4 */
[----:B0-----:R-:W5:Y:S04]  /*43d0*/  LDG.E.U16 R141, desc[UR10][R158.64] ;  /* 0x0000000a9e8d7981 */ /* 0x001f68000c1e1500 */
[----:B------:R0:W5:Y:S01]  /*43e0*/  LDG.E.U16 R138, desc[UR10][R148.64] ;  /* 0x0000000a948a7981 */ /* 0x000162000c1e1500 */
[----:B---3--:R-:W-:-:S06]  /*43f0*/  IMAD.WIDE R144, R7, 0x2, R172 ;  /* 0x0000000207907825 */ /* 0x008fcc00078e02ac */
[----:B------:R-:W3:Y:S01]  /*4400*/  LDG.E.U16 R145, desc[UR10][R144.64] ;  /* 0x0000000a90917981 */ /* 0x000ee2000c1e1500 */
[----:B0-----:R-:W-:-:S04]  /*4410*/  IMAD.WIDE R148, R7, 0x2, R168 ;  /* 0x0000000207947825 */ /* 0x001fc800078e02a8 */
[C---:B------:R-:W-:Y:S01]  /*4420*/  IMAD.WIDE R160, R7.reuse, 0x2, R166 ;  /* 0x0000000207a07825 */ /* 0x040fe200078e02a6 */
[----:B------:R-:W3:Y:S04]  /*4430*/  LDG.E.U16 R2, desc[UR10][R148.64] ;  /* 0x0000000a94027981 */ /* 0x000ee8000c1e1500 */
[----:B------:R0:W3:Y:S01]  /*4440*/  LDG.E.U16 R144, desc[UR10][R152.64] ;  /* 0x0000000a98907981 */ /* 0x0000e2000c1e1500 */
[----:B------:R-:W-:-:S03]  /*4450*/  IMAD.WIDE R158, R7, 0x2, R20 ;  /* 0x00000002079e7825 */ /* 0x000fc600078e0214 */
[----:B------:R1:W3:Y:S01]  /*4460*/  LDG.E.U16 R8, desc[UR10][R160.64] ;  /* 0x0000000aa0087981 */ /* 0x0002e2000c1e1500 */
[----:B0-----:R0:W-:Y:S08]  /*4470*/  MUFU.EX2 R152, R162 ;  /* 0x000000a200987308 */ /* 0x0011f00000000800 */
[----:B------:R-:W0:Y:S01]  /*4480*/  MUFU.EX2 R153, R217 ;  /* 0x000000d900997308 */ /* 0x000e220000000800 */
[----:B------:R-:W-:-:S04]  /*4490*/  IMAD.WIDE R148, R7, 0x2, R164 ;  /* 0x0000000207947825 */ /* 0x000fc800078e02a4 */
[C---:B------:R-:W-:Y:S02]  /*44a0*/  IMAD.WIDE R214, R7.reuse, 0x2, R66 ;  /* 0x0000000207d67825 */ /* 0x040fe400078e0242 */
[----:B------:R-:W3:Y:S02]  /*44b0*/  LDG.E.U16 R148, desc[UR10][R148.64] ;  /* 0x0000000a94947981 */ /* 0x000ee4000c1e1500 */
[C---:B-1----:R-:W-:Y:S02]  /*44c0*/  IMAD.WIDE R160, R7.reuse, 0x2, R24 ;  /* 0x0000000207a07825 */ /* 0x042fe400078e0218 */
[----:B------:R-:W3:Y:S02]  /*44d0*/  LDG.E.U16 R214, desc[UR10][R214.64] ;  /* 0x0000000ad6d67981 */ /* 0x000ee4000c1e1500 */
[----:B0-----:R-:W-:Y:S02]  /*44e0*/  IMAD.WIDE R162, R7, 0x2, R28 ;  /* 0x0000000207a27825 */ /* 0x001fe400078e021c */
[----:B------:R0:W3:Y:S02]  /*44f0*/  LDG.E.U16 R216, desc[UR10][R160.64] ;  /* 0x0000000aa0d87981 */ /* 0x0000e4000c1e1500 */
[----:B------:R-:W-:-:S02]  /*4500*/  FFMA2 R62, R62.F32x2.HI_LO, R152.F32x2.HI_LO, R150.F32x2.HI_LO ;  /* 0x000000983e3e7249 */ /* 0x000fc40000000096 */
[C---:B------:R-:W-:Y:S01]  /*4510*/  IMAD.WIDE R150, R7.reuse, 0x2, R30 ;  /* 0x0000000207967825 */ /* 0x040fe200078e021e */
[----:B------:R1:W3:Y:S04]  /*4520*/  LDG.E.U16 R149, desc[UR10][R158.64] ;  /* 0x0000000a9e957981 */ /* 0x0002e8000c1e1500 */
[----:B------:R-:W3:Y:S01]  /*4530*/  LDG.E.U16 R162, desc[UR10][R162.64] ;  /* 0x0000000aa2a27981 */ /* 0x000ee2000c1e1500 */
[----:B0-----:R-:W-:-:S04]  /*4540*/  IMAD.WIDE R160, R7, 0x2, R32 ;  /* 0x0000000207a07825 */ /* 0x001fc800078e0220 */
[C---:B-1----:R-:W-:Y:S01]  /*4550*/  IMAD.WIDE R158, R7.reuse, 0x2, R18 ;  /* 0x00000002079e7825 */ /* 0x042fe200078e0212 */
[----:B------:R0:W3:Y:S04]  /*4560*/  LDG.E.U16 R224, desc[UR10][R160.64] ;  /* 0x0000000aa0e07981 */ /* 0x0000e8000c1e1500 */
[----:B------:R1:W3:Y:S04]  /*4570*/  LDG.E.U16 R215, desc[UR10][R158.64] ;  /* 0x0000000a9ed77981 */ /* 0x0002e8000c1e1500 */
[----:B------:R1:W3:Y:S01]  /*4580*/  LDG.E.U16 R163, desc[UR10][R150.64] ;  /* 0x0000000a96a37981 */ /* 0x0002e2000c1e1500 */
[----:B0-----:R-:W-:-:S04]  /*4590*/  IMAD.WIDE R160, R7, 0x2, R26 ;  /* 0x0000000207a07825 */ /* 0x001fc800078e021a */
[C---:B-1----:R-:W-:Y:S01]  /*45a0*/  IMAD.WIDE R158, R7.reuse, 0x2, R22 ;  /* 0x00000002079e7825 */ /* 0x042fe200078e0216 */
[----:B------:R0:W3:Y:S03]  /*45b0*/  LDG.E.U16 R229, desc[UR10][R160.64] ;  /* 0x0000000aa0e57981 */ /* 0x0000e6000c1e1500 */
[C---:B------:R-:W-:Y:S01]  /*45c0*/  IMAD.WIDE R150, R7.reuse, 0x2, R34 ;  /* 0x0000000207967825 */ /* 0x040fe200078e0222 */
        /* <DEDUP_REMOVED lines=15> */
[C---:B-1----:R-:W-:Y:S02]  /*46c0*/  IMAD.WIDE R158, R7.reuse, 0x2, R48 ;  /* 0x00000002079e7825 */ /* 0x042fe400078e0230 */
[----:B------:R-:W3:Y:S02]  /*46d0*/  LDG.E.U16 R160, desc[UR10][R160.64] ;  /* 0x0000000aa0a07981 */ /* 0x000ee4000c1e1500 */
[C---:B------:R-:W-:Y:S02]  /*46e0*/  IMAD.WIDE R150, R7.reuse, 0x2, R54 ;  /* 0x0000000207967825 */ /* 0x040fe400078e0236 */
[----:B------:R0:W3:Y:S04]  /*46f0*/  LDG.E.U16 R240, desc[UR10][R158.64] ;  /* 0x0000000a9ef07981 */ /* 0x0000e8000c1e1500 */
[----:B------:R1:W3:Y:S01]  /*4700*/  LDG.E.U16 R244, desc[UR10][R150.64] ;  /* 0x0000000a96f47981 */ /* 0x0002e2000c1e1500 */
[----:B0-----:R-:W-:-:S04]  /*4710*/  IMAD.WIDE R158, R7, 0x2, R46 ;  /* 0x00000002079e7825 */ /* 0x001fc800078e022e */
[C---:B-1----:R-:W-:Y:S01]  /*4720*/  IMAD.WIDE R150, R7.reuse, 0x2, R58 ;  /* 0x0000000207967825 */ /* 0x042fe200078e023a */
[----:B------:R0:W3:Y:S04]  /*4730*/  LDG.E.U16 R245, desc[UR10][R158.64] ;  /* 0x0000000a9ef57981 */ /* 0x0000e8000c1e1500 */
[----:B------:R1:W3:Y:S01]  /*4740*/  LDG.E.U16 R161, desc[UR10][R150.64] ;  /* 0x0000000a96a17981 */ /* 0x0002e2000c1e1500 */
[----:B0-----:R-:W-:-:S04]  /*4750*/  IMAD.WIDE R158, R7, 0x2, R60 ;  /* 0x00000002079e7825 */ /* 0x001fc800078e023c */
[----:B-1----:R-:W-:Y:S02]  /*4760*/  IMAD.WIDE R150, R7, 0x2, R50 ;  /* 0x0000000207967825 */ /* 0x002fe400078e0232 */
[----:B------:R0:W3:Y:S04]  /*4770*/  LDG.E.U16 R159, desc[UR10][R158.64] ;  /* 0x0000000a9e9f7981 */ /* 0x0000e8000c1e1500 */
[----:B------:R-:W3:Y:S01]  /*4780*/  LDG.E.U16 R150, desc[UR10][R150.64] ;  /* 0x0000000a96967981 */ /* 0x000ee2000c1e1500 */
[----:B------:R-:W-:Y:S01]  /*4790*/  BAR.SYNC.DEFER_BLOCKING 0x0 ;  /* 0x0000000000007b1d */ /* 0x000fe20000010000 */
[----:B------:R-:W-:Y:S02]  /*47a0*/  F2FP.F16.F32.PACK_AB R9, R9, R137 ;  /* 0x000000890909723e */ /* 0x000fe400000000ff */
[----:B------:R-:W-:-:S02]  /*47b0*/  F2FP.F16.F32.PACK_AB R10, R10, R135 ;  /* 0x000000870a0a723e */ /* 0x000fc400000000ff */
[----:B------:R-:W-:Y:S01]  /*47c0*/  F2FP.F16.F32.PACK_AB R11, R11, R134 ;  /* 0x000000860b0b723e */ /* 0x000fe200000000ff */
[----:B0-----:R-:W-:Y:S01]  /*47d0*/  IMAD.IADD R158, R147, 0x1, R146 ;  /* 0x00000001939e7824 */ /* 0x001fe200078e0292 */
[----:B------:R-:W-:-:S04]  /*47e0*/  UIADD3 UR4, UP0, UPT, UR4, 0x10, URZ ;  /* 0x0000001004047890 */ /* 0x000fc8000ff1e0ff */
[----:B------:R-:W-:Y:S01]  /*47f0*/  UIADD3.X UR5, UPT, UPT, URZ, UR5, URZ, UP0, !UPT ;  /* 0x00000005ff057290 */ /* 0x000fe200087fe4ff */
[C---:B------:R-:W-:Y:S01]  /*4800*/  FMUL R84, R152.reuse, R84 ;  /* 0x0000005498547220 */ /* 0x040fe20000400000 */
        /* <DEDUP_REMOVED lines=14> */
[----:B------:R-:W-:Y:S01]  /*48f0*/  FMUL R99, R153, R99 ;  /* 0x0000006399637220 */ /* 0x000fe20000400000 */
[----:B------:R-:W-:Y:S01]  /*4900*/  FMUL R100, R152, R100 ;  /* 0x0000006498647220 */ /* 0x000fe20000400000 */
[----:B--2---:R-:W-:Y:S04]  /*4910*/  STS.U16 [R133+UR6+0x8200], R143 ;  /* 0x0082008f85007988 */ /* 0x004fe80008000406 */
[----:B----4-:R-:W-:Y:S04]  /*4920*/  STS.U16 [R133+UR6+0x8400], R142 ;  /* 0x0084008e85007988 */ /* 0x010fe80008000406 */
[----:B-----5:R-:W-:Y:S04]  /*4930*/  STS.U16 [R133+UR6+0x8600], R141 ;  /* 0x0086008d85007988 */ /* 0x020fe80008000406 */
[----:B------:R-:W-:Y:S04]  /*4940*/  STS.U16 [R133+UR6+0x8000], R138 ;  /* 0x0080008a85007988 */ /* 0x000fe80008000406 */
[----:B---3--:R-:W-:Y:S04]  /*4950*/  STS.U16 [R133+UR6+0x8800], R145 ;  /* 0x0088009185007988 */ /* 0x008fe80008000406 */
[----:B------:R-:W-:Y:S04]  /*4960*/  STS.U16 [R133+UR6+0x8c00], R2 ;  /* 0x008c000285007988 */ /* 0x000fe80008000406 */
[----:B------:R0:W-:Y:S04]  /*4970*/  STS.U16 [R133+UR6+0x8e00], R8 ;  /* 0x008e000885007988 */ /* 0x0001e80008000406 */
[----:B------:R-:W-:Y:S01]  /*4980*/  STS.U16 [R133+UR6+0x8a00], R144 ;  /* 0x008a009085007988 */ /* 0x000fe20008000406 */
[----:B0-----:R-:W-:-:S03]  /*4990*/  F2FP.F16.F32.PACK_AB R8, R140, R139 ;  /* 0x0000008b8c08723e */ /* 0x001fc600000000ff */
        /* <DEDUP_REMOVED lines=24> */
[----:B------:R-:W-:Y:S01]  /*4b20*/  STSM.16.M88.4 [R132+0xc000], R8 ;  /* 0x00c0000884007844 */ /* 0x000fe20000000200 */
[----:B------:R-:W-:Y:S01]  /*4b30*/  BAR.SYNC.DEFER_BLOCKING 0x0 ;  /* 0x0000000000007b1d */ /* 0x000fe20000010000 */
[----:B------:R-:W-:Y:S01]  /*4b40*/  FADD R2, -R157, R3 ;  /* 0x000000039d027221 */ /* 0x000fe20000000100 */
[----:B------:R-:W-:-:S04]  /*4b50*/  FADD R3, -R156, R4 ;  /* 0x000000049c037221 */ /* 0x000fc80000000100 */
[----:B0-----:R-:W0:Y:S01]  /*4b60*/  S2R R214, SR_CTAID.X ;  /* 0x0000000000d67919 */ /* 0x001e220000002500 */
[----:B------:R-:W-:Y:S01]  /*4b70*/  FMUL R2, R2, 1.4426950216293334961 ;  /* 0x3fb8aa3b02027820 */ /* 0x000fe20000400000 */
[----:B------:R-:W-:Y:S01]  /*4b80*/  FMUL R3, R3, 1.4426950216293334961 ;  /* 0x3fb8aa3b03037820 */ /* 0x000fe20000400000 */
[----:B------:R-:W1:Y:S01]  /*4b90*/  LDC R4, c[0x0][0x3d4] ;  /* 0x0000f500ff047b82 */ /* 0x000e620000000800 */
[----:B------:R-:W-:Y:S04]  /*4ba0*/  LDSM.16.M88.4 R8, [R136+UR6+0xc000] ;  /* 0x00c000068808783b */ /* 0x000fe80008000200 */
[----:B------:R-:W2:Y:S04]  /*4bb0*/  LDSM.16.M88.4 R132, [R158+0x8000] ;  /* 0x008000009e84783b */ /* 0x000ea80000000200 */
[----:B------:R-:W3:Y:S04]  /*4bc0*/  LDSM.16.M88.4 R148, [R158+0x9000] ;  /* 0x009000009e94783b */ /* 0x000ee80000000200 */
[----:B------:R-:W4:Y:S04]  /*4bd0*/  LDSM.16.M88.4 R144, [R158+0xa000] ;  /* 0x00a000009e90783b */ /* 0x000f280000000200 */
[----:B------:R-:W5:Y:S01]  /*4be0*/  LDSM.16.M88.4 R140, [R158+0xb000] ;  /* 0x00b000009e8c783b */ /* 0x000f620000000200 */
[----:B------:R-:W0:Y:S03]  /*4bf0*/  MUFU.EX2 R2, R2 ;  /* 0x0000000200027308 */ /* 0x000e260000000800 */
[----:B------:R-:W1:Y:S05]  /*4c00*/  LDSM.16.M88.4 R136, [R136+UR6+0xc200] ;  /* 0x00c200068888783b */ /* 0x000e6a0008000200 */
[----:B------:R-:W2:Y:S01]  /*4c10*/  MUFU.EX2 R3, R3 ;  /* 0x0000000300037308 */ /* 0x000ea20000000800 */
[----:B0-----:R-:W-:Y:S01]  /*4c20*/  SHF.L.U32 R214, R214, 0x5, RZ ;  /* 0x00000005d6d67819 */ /* 0x001fe200000006ff */
        /* <DEDUP_REMOVED lines=8> */
[C---:B--2---:R-:W-:Y:S01]  /*4cb0*/  FMUL R118, R3.reuse, R118 ;  /* 0x0000007603767220 */ /* 0x044fe20000400000 */
        /* <DEDUP_REMOVED lines=21> */
[C---:B------:R-:W-:Y:S01]  /*4e10*/  FMUL R82, R3.reuse, R82 ;  /* 0x0000005203527220 */ /* 0x040fe20000400000 */
[----:B------:R-:W-:Y:S01]  /*4e20*/  FMUL R83, R3, R83 ;  /* 0x0000005303537220 */ /* 0x000fe20000400000 */
[----:B------:R-:W-:Y:S01]  /*4e30*/  HMMA.16816.F32 R116, R8, R132, R116 ;  /* 0x000000840874723c */ /* 0x000fe20000001874 */
[----:B------:R-:W-:-:S07]  /*4e40*/  VIADD R214, R214, 0x20 ;  /* 0x00000020d6d67836 */ /* 0x000fce0000000000 */
[----:B------:R-:W-:Y:S01]  /*4e50*/  HMMA.16816.F32 R112, R8, R134, R112 ;  /* 0x000000860870723c */ /* 0x000fe20000001870 */
[----:B------:R-:W-:-:S07]  /*4e60*/  ISETP.LE.U32.AND P2, PT, R214, UR4, PT ;  /* 0x00000004d6007c0c */ /* 0x000fce000bf43070 */
[C---:B---3--:R-:W-:Y:S08]  /*4e70*/  HMMA.16816.F32 R72, R8.reuse, R148, R72 ;  /* 0x000000940848723c */ /* 0x048ff00000001848 */
[C---:B------:R-:W-:Y:S08]  /*4e80*/  HMMA.16816.F32 R68, R8.reuse, R150, R68 ;  /* 0x000000960844723c */ /* 0x040ff00000001844 */
[C---:B----4-:R-:W-:Y:S08]  /*4e90*/  HMMA.16816.F32 R128, R8.reuse, R144, R128 ;  /* 0x000000900880723c */ /* 0x050ff00000001880 */
[C---:B------:R-:W-:Y:S08]  /*4ea0*/  HMMA.16816.F32 R124, R8.reuse, R146, R124 ;  /* 0x00000092087c723c */ /* 0x040ff0000000187c */
[C---:B-----5:R-:W-:Y:S08]  /*4eb0*/  HMMA.16816.F32 R76, R8.reuse, R140, R76 ;  /* 0x0000008c084c723c */ /* 0x060ff0000000184c */
[----:B------:R-:W-:Y:S01]  /*4ec0*/  HMMA.16816.F32 R80, R8, R142, R80 ;  /* 0x0000008e0850723c */ /* 0x000fe20000001850 */
[----:B------:R-:W0:Y:S01]  /*4ed0*/  LDC R9, c[0x0][0x3c4] ;  /* 0x0000f100ff097b82 */ /* 0x000e220000000800 */
[----:B------:R-:W-:-:S05]  /*4ee0*/  IMAD.U32 R8, RZ, RZ, UR5 ;  /* 0x00000005ff087e24 */ /* 0x000fca000f8e00ff */
[----:B------:R-:W-:Y:S01]  /*4ef0*/  ISETP.GE.U32.AND.EX P2, PT, R8, RZ, PT, P2 ;  /* 0x000000ff0800720c */ /* 0x000fe20003f46120 */
        /* <DEDUP_REMOVED lines=15> */
[----:B-1----:R-:W-:Y:S01]  /*4ff0*/  HMMA.16816.F32 R84, R136, R132, R84 ;  /* 0x000000848854723c */ /* 0x002fe20000001854 */
[----:B------:R-:W-:-:S02]  /*5000*/  FFMA2 R64, R64.F32x2.HI_LO, R2.F32x2.HI_LO, R154.F32x2.HI_LO ;  /* 0x0000000240407249 */ /* 0x000fc4000000009a */
[----:B------:R-:W-:Y:S01]  /*5010*/  IMAD R7, R4, 0x10, R7 ;  /* 0x0000001004077824 */ /* 0x000fe200078e0207 */
[----:B0-----:R-:W-:Y:S01]  /*5020*/  LEA R6, R9, R6, 0x4 ;  /* 0x0000000609067211 */ /* 0x001fe200078e20ff */
[----:B------:R-:W-:Y:S01]  /*5030*/  IMAD.MOV.U32 R3, RZ, RZ, R157 ;  /* 0x000000ffff037224 */ /* 0x000fe200078e009d */
[----:B------:R-:W-:Y:S02]  /*5040*/  MOV R8, R12 ;  /* 0x0000000c00087202 */ /* 0x000fe40000000f00 */
[----:B------:R-:W-:Y:S01]  /*5050*/  HMMA.16816.F32 R88, R136, R134, R88 ;  /* 0x000000868858723c */ /* 0x000fe20000001858 */
[----:B------:R-:W-:Y:S02]  /*5060*/  IMAD.MOV.U32 R4, RZ, RZ, R156 ;  /* 0x000000ffff047224 */ /* 0x000fe400078e009c */
[----:B------:R-:W-:-:S05]  /*5070*/  IMAD.MOV.U32 R2, RZ, RZ, R13 ;  /* 0x000000ffff027224 */ /* 0x000fca00078e000d */
[C---:B------:R-:W-:Y:S08]  /*5080*/  HMMA.16816.F32 R92, R136.reuse, R148, R92 ;  /* 0x00000094885c723c */ /* 0x040ff0000000185c */
[C---:B------:R-:W-:Y:S08]  /*5090*/  HMMA.16816.F32 R96, R136.reuse, R150, R96 ;  /* 0x000000968860723c */ /* 0x040ff00000001860 */
[C---:B------:R-:W-:Y:S08]  /*50a0*/  HMMA.16816.F32 R100, R136.reuse, R144, R100 ;  /* 0x000000908864723c */ /* 0x040ff00000001864 */
[C---:B------:R-:W-:Y:S08]  /*50b0*/  HMMA.16816.F32 R104, R136.reuse, R146, R104 ;  /* 0x000000928868723c */ /* 0x040ff00000001868 */
[C---:B------:R-:W-:Y:S08]  /*50c0*/  HMMA.16816.F32 R108, R136.reuse, R140, R108 ;  /* 0x0000008c886c723c */ /* 0x040ff0000000186c */
[----:B------:R-:W-:Y:S01]  /*50d0*/  HMMA.16816.F32 R120, R136, R142, R120 ;  /* 0x0000008e8878723c */ /* 0x000fe20000001878 */
[----:B------:R-:W-:-:S04]  /*50e0*/  NOP ;  /* 0x0000000000007918 */ /* 0x000fc80000000000 */
[----:B------:R-:W-:-:S15]  /*50f0*/  @!P2 BRA `(.L_x_1) ;  /* 0xffffffd40090a947 */ /* 0x000fde000383ffff */
.L_x_0:
[----:B------:R-:W0:Y:S01]  /*5100*/  S2R R47, SR_TID.X ;  /* 0x00000000002f7919 */ /* 0x000e220000002100 */
[----:B--2---:R-:W1:Y:S01]  /*5110*/  LDC R14, c[0x0][0x3e8] ;  /* 0x0000fa00ff0e7b82 */ /* 0x004e620000000800 */
[----:B------:R-:W-:Y:S01]  /*5120*/  IMAD.MOV.U32 R17, RZ, RZ, R65 ;  /* 0x000000ffff117224 */ /* 0x000fe200078e0041 */
[C---:B------:R-:W-:Y:S01]  /*5130*/  FSETP.GT.AND P3, PT, |R64|.reuse, 8.50705917302346158658e+37, PT ;  /* 0x7e8000004000780b */ /* 0x040fe20003f64200 */
[----:B------:R-:W-:Y:S01]  /*5140*/  IMAD.MOV.U32 R67, RZ, RZ, R119 ;  /* 0x000000ffff437224 */ /* 0x000fe200078e0077 */
[C---:B------:R-:W-:Y:S01]  /*5150*/  FSETP.GEU.AND P5, PT, |R64|.reuse, 1.175494350822287508e-38, PT ;  /* 0x008000004000780b */ /* 0x040fe20003fae200 */
[----:B------:R-:W-:Y:S01]  /*5160*/  IMAD.MOV.U32 R41, RZ, RZ, R115 ;  /* 0x000000ffff297224 */ /* 0x000fe200078e0073 */
[C---:B------:R-:W-:Y:S01]  /*5170*/  FSETP.GT.AND P1, PT, |R17|.reuse, 8.50705917302346158658e+37, PT ;  /* 0x7e8000001100780b */ /* 0x040fe20003f24200 */
[----:B------:R-:W-:Y:S01]  /*5180*/  IMAD.MOV.U32 R11, RZ, RZ, R71 ;  /* 0x000000ffff0b7224 */ /* 0x000fe200078e0047 */
[C---:B------:R-:W-:Y:S01]  /*5190*/  FSETP.GEU.AND P4, PT, |R17|.reuse, 1.175494350822287508e-38, PT ;  /* 0x008000001100780b */ /* 0x040fe20003f8e200 */
[----:B------:R-:W-:Y:S01]  /*51a0*/  IMAD.MOV.U32 R7, RZ, RZ, R131 ;  /* 0x000000ffff077224 */ /* 0x000fe200078e0083 */
[----:B------:R-:W-:Y:S01]  /*51b0*/  FSETP.GEU.AND P2, PT, R17, 1.175494350822287508e-38, PT ;  /* 0x008000001100780b */ /* 0x000fe20003f4e000 */
[----:B------:R-:W-:Y:S01]  /*51c0*/  IMAD.MOV.U32 R145, RZ, RZ, R117 ;  /* 0x000000ffff917224 */ /* 0x000fe200078e0075 */
[----:B------:R-:W-:Y:S01]  /*51d0*/  MOV R147, R63 ;  /* 0x0000003f00937202 */ /* 0x000fe20000000f00 */
[----:B------:R-:W-:Y:S01]  /*51e0*/  FMUL R28, R64, 8388608 ;  /* 0x4b000000401c7820 */ /* 0x000fe20000400000 */
[----:B------:R-:W-:Y:S01]  /*51f0*/  MOV R143, R113 ;  /* 0x00000071008f7202 */ /* 0x000fe20000000f00 */
[----:B------:R-:W-:Y:S01]  /*5200*/  IMAD.MOV.U32 R141, RZ, RZ, R72 ;  /* 0x000000ffff8d7224 */ /* 0x000fe200078e0048 */
[----:B------:R-:W-:Y:S01]  /*5210*/  MOV R117, R73 ;  /* 0x0000004900757202 */ /* 0x000fe20000000f00 */
[----:B------:R-:W-:-:S02]  /*5220*/  IMAD.MOV.U32 R73, RZ, RZ, R69 ;  /* 0x000000ffff497224 */ /* 0x000fc400078e0045 */
[----:B------:R-:W-:Y:S01]  /*5230*/  @P3 FMUL R77, R77, 0.25 ;  /* 0x3e8000004d4d3820 */ /* 0x000fe20000400000 */
        /* <DEDUP_REMOVED lines=12> */
[C---:B0-----:R-:W-:Y:S01]  /*5300*/  IMAD.SHL.U32 R0, R47.reuse, 0x1000, RZ ;  /* 0x000010002f007824 */ /* 0x041fe200078e00ff */
[C---:B------:R-:W-:Y:S01]  /*5310*/  LOP3.LUT R2, R47.reuse, 0xc0, RZ, 0xc0, !PT ;  /* 0x000000c02f027812 */ /* 0x040fe200078ec0ff */
[C---:B------:R-:W-:Y:S01]  /*5320*/  IMAD.SHL.U32 R5, R47.reuse, 0x10, RZ ;  /* 0x000000102f057824 */ /* 0x040fe200078e00ff */
[----:B------:R-:W-:Y:S01]  /*5330*/  SHF.R.U32.HI R4, RZ, 0x5, R47 ;  /* 0x00000005ff047819 */ /* 0x000fe2000001162f */
[----:B------:R-:W-:Y:S01]  /*5340*/  IMAD.SHL.U32 R19, R47, 0x20, RZ ;  /* 0x000000202f137824 */ /* 0x000fe200078e00ff */
[----:B------:R-:W-:Y:S01]  /*5350*/  LOP3.LUT R0, R0, 0x6000, RZ, 0xc0, !PT ;  /* 0x0000600000007812 */ /* 0x000fe200078ec0ff */
[----:B------:R-:W-:Y:S01]  /*5360*/  @P1 FMUL R41, R41, 0.25 ;  /* 0x3e80000029291820 */ /* 0x000fe20000400000 */
[----:B------:R-:W-:Y:S01]  /*5370*/  SHF.R.U32.HI R2, RZ, 0x1, R2 ;  /* 0x00000001ff027819 */ /* 0x000fe20000011602 */
[----:B------:R-:W-:Y:S01]  /*5380*/  @P1 FMUL R114, R114, 0.25 ;  /* 0x3e80000072721820 */ /* 0x000fe20000400000 */
[----:B------:R-:W-:Y:S01]  /*5390*/  LOP3.LUT R3, R0, 0x3f0, R5, 0xf8, !PT ;  /* 0x000003f000037812 */ /* 0x000fe200078ef805 */
[----:B------:R-:W-:Y:S01]  /*53a0*/  @P1 FMUL R67, R67, 0.25 ;  /* 0x3e80000043431820 */ /* 0x000fe20000400000 */
[----:B------:R-:W-:Y:S01]  /*53b0*/  LOP3.LUT R6, R47, 0xff, RZ, 0xc0, !PT ;  /* 0x000000ff2f067812 */ /* 0x000fe200078ec0ff */
[----:B------:R-:W-:Y:S01]  /*53c0*/  @P1 FMUL R118, R118, 0.25 ;  /* 0x3e80000076761820 */ /* 0x000fe20000400000 */
[----:B------:R-:W-:Y:S01]  /*53d0*/  LOP3.LUT R0, R3, R2, RZ, 0x3c, !PT ;  /* 0x0000000203007212 */ /* 0x000fe200078e3cff */
[----:B------:R-:W-:Y:S01]  /*53e0*/  @!P4 FMUL R83, R83, 16777216 ;  /* 0x4b8000005353c820 */ /* 0x000fe20000400000 */
[----:B------:R-:W-:Y:S01]  /*53f0*/  SGXT.U32 R3, R4, 0x3 ;  /* 0x000000030403781a */ /* 0x000fe20000000000 */
[----:B------:R-:W-:Y:S01]  /*5400*/  @!P4 FMUL R82, R82, 16777216 ;  /* 0x4b8000005252c820 */ /* 0x000fe20000400000 */
[----:B------:R-:W-:Y:S01]  /*5410*/  LOP3.LUT R2, R5, 0x70, RZ, 0xc0, !PT ;  /* 0x0000007005027812 */ /* 0x000fe200078ec0ff */
[----:B------:R-:W-:Y:S01]  /*5420*/  @!P4 FMUL R79, R79, 16777216 ;  /* 0x4b8000004f4fc820 */ /* 0x000fe20000400000 */
[----:B------:R-:W-:Y:S01]  /*5430*/  LOP3.LUT R46, R47, 0x1c, RZ, 0xc0, !PT ;  /* 0x0000001c2f2e7812 */ /* 0x000fe200078ec0ff */
[----:B-1----:R-:W-:Y:S01]  /*5440*/  IMAD R3, R3, R14, RZ ;  /* 0x0000000e03037224 */ /* 0x002fe200078e02ff */
[----:B------:R-:W-:Y:S01]  /*5450*/  LOP3.LUT R47, R47, 0x18, RZ, 0xc0, !PT ;  /* 0x000000182f2f7812 */ /* 0x000fe200078ec0ff */
[----:B------:R-:W-:-:S02]  /*5460*/  VIADD R2, R2, UR6 ;  /* 0x0000000602027c36 */ /* 0x000fc40008000000 */
[----:B------:R-:W-:Y:S01]  /*5470*/  @!P4 FMUL R78, R78, 16777216 ;  /* 0x4b8000004e4ec820 */ /* 0x000fe20000400000 */
[C---:B------:R-:W-:Y:S01]  /*5480*/  IMAD R15, R14.reuse, 0x8, R3 ;  /* 0x000000080e0f7824 */ /* 0x040fe200078e0203 */
[----:B------:R-:W-:Y:S01]  /*5490*/  LEA R5, R47, UR6, 0xa ;  /* 0x000000062f057c11 */ /* 0x000fe2000f8e50ff */
[----:B------:R-:W-:Y:S01]  /*54a0*/  @!P4 FMUL R127, R127, 16777216 ;  /* 0x4b8000007f7fc820 */ /* 0x000fe20000400000 */
[----:B------:R-:W-:Y:S01]  /*54b0*/  LEA.HI R47, R47, R2, RZ, 0x1f ;  /* 0x000000022f2f7211 */ /* 0x000fe200078ff8ff */
[----:B------:R-:W-:Y:S02]  /*54c0*/  IMAD R29, R14, 0x8, R15 ;  /* 0x000000080e1d7824 */ /* 0x000fe400078e020f */
[----:B------:R-:W-:Y:S01]  /*54d0*/  FMUL R2, R17, 8388608 ;  /* 0x4b00000011027820 */ /* 0x000fe20000400000 */
[----:B------:R-:W-:Y:S01]  /*54e0*/  @!P4 FMUL R126, R126, 16777216 ;  /* 0x4b8000007e7ec820 */ /* 0x000fe20000400000 */
[----:B------:R-:W-:Y:S01]  /*54f0*/  @!P4 FMUL R7, R7, 16777216 ;  /* 0x4b8000000707c820 */ /* 0x000fe20000400000 */
[----:B------:R-:W-:-:S02]  /*5500*/  IMAD R31, R14, 0x8, R29 ;  /* 0x000000080e1f7824 */ /* 0x000fc400078e021d */
[----:B------:R-:W-:Y:S01]  /*5510*/  @!P4 FMUL R130, R130, 16777216 ;  /* 0x4b8000008282c820 */ /* 0x000fe20000400000 */
[----:B------:R-:W-:Y:S01]  /*5520*/  FSEL R2, R2, R17, !P2 ;  /* 0x0000001102027208 */ /* 0x000fe20005000000 */
[----:B------:R-:W-:Y:S01]  /*5530*/  @P1 FMUL R17, R17, 0.25 ;  /* 0x3e80000011111820 */ /* 0x000fe20000400000 */
[----:B------:R-:W-:Y:S01]  /*5540*/  @!P4 FMUL R11, R11, 16777216 ;  /* 0x4b8000000b0bc820 */ /* 0x000fe20000400000 */
[----:B------:R-:W-:Y:S01]  /*5550*/  LEA R33, R14, R31, 0x3 ;  /* 0x0000001f0e217211 */ /* 0x000fe200078e18ff */
[----:B------:R-:W-:Y:S01]  /*5560*/  @!P4 FMUL R70, R70, 16777216 ;  /* 0x4b8000004646c820 */ /* 0x000fe20000400000 */
[----:B------:R-:W-:Y:S01]  /*5570*/  @!P4 FMUL R17, R17, 16777216 ;  /* 0x4b8000001111c820 */ /* 0x000fe20000400000 */
[----:B------:R-:W-:Y:S01]  /*5580*/  @!P4 FMUL R75, R75, 16777216 ;  /* 0x4b8000004b4bc820 */ /* 0x000fe20000400000 */
[----:B------:R-:W-:Y:S01]  /*5590*/  @!P4 FMUL R74, R74, 16777216 ;  /* 0x4b8000004a4ac820 */ /* 0x000fe20000400000 */
[----:B------:R-:W-:Y:S02]  /*55a0*/  IMAD R35, R14, 0x8, R33 ;  /* 0x000000080e237824 */ /* 0x000fe400078e0221 */
[----:B------:R-:W-:Y:S01]  /*55b0*/  @!P4 FMUL R41, R41, 16777216 ;  /* 0x4b8000002929c820 */ /* 0x000fe20000400000 */
[----:B------:R-:W-:Y:S01]  /*55c0*/  @!P4 FMUL R114, R114, 16777216 ;  /* 0x4b8000007272c820 */ /* 0x000fe20000400000 */
[----:B------:R-:W-:Y:S01]  /*55d0*/  @!P4 FMUL R67, R67, 16777216 ;  /* 0x4b8000004343c820 */ /* 0x000fe20000400000 */
[----:B------:R-:W-:Y:S01]  /*55e0*/  @!P4 FMUL R118, R118, 16777216 ;  /* 0x4b8000007676c820 */ /* 0x000fe20000400000 */
[----:B------:R-:W-:Y:S01]  /*55f0*/  LEA R37, R14, R35, 0x3 ;  /* 0x000000230e257211 */ /* 0x000fe200078e18ff */
[----:B------:R-:W-:Y:S01]  /*5600*/  IMAD.MOV.U32 R21, RZ, RZ, R125 ;  /* 0x000000ffff157224 */ /* 0x000fe200078e007d */
[----:B------:R-:W-:Y:S01]  /*5610*/  FSETP.GEU.AND P4, PT, R64, 1.175494350822287508e-38, PT ;  /* 0x008000004000780b */ /* 0x000fe20003f8e000 */
[----:B------:R-:W-:Y:S01]  /*5620*/  IMAD.MOV.U32 R9, RZ, RZ, R80 ;  /* 0x000000ffff097224 */ /* 0x000fe200078e0050 */
[----:B------:R-:W0:Y:S01]  /*5630*/  MUFU.RCP R4, R17 ;  /* 0x0000001100047308 */ /* 0x000e220000001000 */
[----:B------:R-:W-:Y:S01]  /*5640*/  IMAD R39, R14, 0x8, R37 ;  /* 0x000000080e277824 */ /* 0x000fe200078e0225 */
[----:B------:R-:W-:Y:S01]  /*5650*/  FSETP.GT.AND P1, PT, |R147|, 8.50705917302346158658e+37, PT ;  /* 0x7e8000009300780b */ /* 0x000fe20003f24200 */
[----:B------:R-:W-:Y:S01]  /*5660*/  IMAD.MOV.U32 R23, RZ, RZ, R81 ;  /* 0x000000ffff177224 */ /* 0x000fe200078e0051 */
[----:B------:R-:W-:Y:S01]  /*5670*/  FSEL R28, R28, R64, !P4 ;  /* 0x000000401c1c7208 */ /* 0x000fe20006000000 */
[----:B------:R-:W-:Y:S01]  /*5680*/  @P3 FMUL R9, R9, 0.25 ;  /* 0x3e80000009093820 */ /* 0x000fe20000400000 */
[----:B------:R-:W-:Y:S01]  /*5690*/  LEA R49, R14, R39, 0x3 ;  /* 0x000000270e317211 */ /* 0x000fe200078e18ff */
[----:B------:R-:W-:Y:S01]  /*56a0*/  @P3 FMUL R23, R23, 0.25 ;  /* 0x3e80000017173820 */ /* 0x000fe20000400000 */
[----:B------:R-:W-:Y:S01]  /*56b0*/  @P3 FMUL R76, R76, 0.25 ;  /* 0x3e8000004c4c3820 */ /* 0x000fe20000400000 */
[----:B------:R-:W-:Y:S01]  /*56c0*/  @P3 FMUL R21, R21, 0.25 ;  /* 0x3e80000015153820 */ /* 0x000fe20000400000 */
[----:B------:R-:W-:Y:S01]  /*56d0*/  @P3 FMUL R124, R124, 0.25 ;  /* 0x3e8000007c7c3820 */ /* 0x000fe20000400000 */
[----:B------:R-:W-:-:S02]  /*56e0*/  IMAD R51, R14, 0x8, R49 ;  /* 0x000000080e337824 */ /* 0x000fc400078e0231 */
[----:B------:R-:W-:Y:S01]  /*56f0*/  @P3 FMUL R129, R129, 0.25 ;  /* 0x3e80000081813820 */ /* 0x000fe20000400000 */
[----:B------:R-:W-:Y:S01]  /*5700*/  @P3 FMUL R128, R128, 0.25 ;  /* 0x3e80000080803820 */ /* 0x000fe20000400000 */
[----:B------:R-:W-:Y:S01]  /*5710*/  @P3 FMUL R73, R73, 0.25 ;  /* 0x3e80000049493820 */ /* 0x000fe20000400000 */
[----:B------:R-:W-:Y:S02]  /*5720*/  IMAD R53, R14, 0x8, R51 ;  /* 0x000000080e357824 */ /* 0x000fe400078e0233 */
[----:B------:R-:W-:Y:S01]  /*5730*/  @P3 FMUL R68, R68, 0.25 ;  /* 0x3e80000044443820 */ /* 0x000fe20000400000 */
[----:B------:R-:W-:Y:S01]  /*5740*/  @P3 FMUL R117, R117, 0.25 ;  /* 0x3e80000075753820 */ /* 0x000fe20000400000 */
[----:B------:R-:W-:Y:S01]  /*5750*/  @P3 FMUL R141, R141, 0.25 ;  /* 0x3e8000008d8d3820 */ /* 0x000fe20000400000 */
[----:B------:R-:W-:Y:S01]  /*5760*/  @P3 FMUL R143, R143, 0.25 ;  /* 0x3e8000008f8f3820 */ /* 0x000fe20000400000 */
[----:B------:R-:W-:Y:S01]  /*5770*/  LEA R55, R14, R53, 0x3 ;  /* 0x000000350e377211 */ /* 0x000fe200078e18ff */
[----:B------:R-:W-:Y:S01]  /*5780*/  @P3 FMUL R112, R112, 0.25 ;  /* 0x3e80000070703820 */ /* 0x000fe20000400000 */
[----:B------:R-:W-:Y:S01]  /*5790*/  @P3 FMUL R145, R145, 0.25 ;  /* 0x3e80000091913820 */ /* 0x000fe20000400000 */
[----:B------:R-:W-:Y:S01]  /*57a0*/  @P3 FMUL R116, R116, 0.25 ;  /* 0x3e80000074743820 */ /* 0x000fe20000400000 */
[----:B------:R-:W-:Y:S01]  /*57b0*/  @P3 FMUL R64, R64, 0.25 ;  /* 0x3e80000040403820 */ /* 0x000fe20000400000 */
[----:B------:R-:W-:-:S02]  /*57c0*/  IMAD.SHL.U32 R46, R46, 0x4, RZ ;  /* 0x000000042e2e7824 */ /* 0x000fc400078e00ff */
[----:B------:R-:W-:Y:S01]  /*57d0*/  @!P5 FMUL R23, R23, 16777216 ;  /* 0x4b8000001717d820 */ /* 0x000fe20000400000 */
[----:B------:R-:W-:Y:S02]  /*57e0*/  IMAD R57, R14, 0x8, R55 ;  /* 0x000000080e397824 */ /* 0x000fe400078e0237 */
[----:B------:R-:W-:Y:S01]  /*57f0*/  @!P5 FMUL R9, R9, 16777216 ;  /* 0x4b8000000909d820 */ /* 0x000fe20000400000 */
        /* <DEDUP_REMOVED lines=15> */
[----:B------:R-:W-:Y:S01]  /*58f0*/  FSEL R30, RZ, -23, P4 ;  /* 0xc1b80000ff1e7808 */ /* 0x000fe20002000000 */
[C---:B------:R-:W-:Y:S01]  /*5900*/  FMUL R48, R147.reuse, 8388608 ;  /* 0x4b00000093307820 */ /* 0x040fe20000400000 */
[C---:B------:R-:W-:Y:S01]  /*5910*/  FSETP.GEU.AND P5, PT, |R147|.reuse, 1.175494350822287508e-38, PT ;  /* 0x008000009300780b */ /* 0x040fe20003fae200 */
[----:B------:R-:W-:Y:S01]  /*5920*/  IMAD.MOV.U32 R45, RZ, RZ, R86 ;  /* 0x000000ffff2d7224 */ /* 0x000fe200078e0056 */
[----:B------:R-:W-:Y:S01]  /*5930*/  MOV R119, R87 ;  /* 0x0000005700777202 */ /* 0x000fe20000000f00 */
[----:B------:R-:W-:Y:S01]  /*5940*/  IMAD.MOV.U32 R113, RZ, RZ, R95 ;  /* 0x000000ffff717224 */ /* 0x000fe200078e005f */
[----:B------:R-:W-:Y:S01]  /*5950*/  MOV R43, R90 ;  /* 0x0000005a002b7202 */ /* 0x000fe20000000f00 */
[----:B------:R-:W-:Y:S01]  /*5960*/  IMAD R59, R14, 0x8, R57 ;  /* 0x000000080e3b7824 */ /* 0x000fe200078e0239 */
[----:B------:R-:W-:Y:S01]  /*5970*/  LOP3.LUT R36, R46, 0x1c60, R19, 0x78, !PT ;  /* 0x00001c602e247812 */ /* 0x000fe200078e7813 */
[----:B------:R-:W-:Y:S01]  /*5980*/  IMAD.MOV.U32 R19, RZ, RZ, R123 ;  /* 0x000000ffff137224 */ /* 0x000fe200078e007b */
[----:B------:R-:W-:Y:S01]  /*5990*/  FSETP.GEU.AND P4, PT, R147, 1.175494350822287508e-38, PT ;  /* 0x008000009300780b */ /* 0x000fe20003f8e000 */
[----:B------:R-:W-:Y:S01]  /*59a0*/  @P1 FMUL R122, R122, 0.25 ;  /* 0x3e8000007a7a1820 */ /* 0x000fe20000400000 */
[----:B------:R-:W-:Y:S01]  /*59b0*/  FSEL R32, RZ, -23, P2 ;  /* 0xc1b80000ff207808 */ /* 0x000fe20001000000 */
[----:B------:R-:W-:Y:S01]  /*59c0*/  @P1 FMUL R19, R19, 0.25 ;  /* 0x3e80000013131820 */ /* 0x000fe20000400000 */
[----:B------:R-:W-:Y:S01]  /*59d0*/  FSETP.GT.AND P2, PT, |R62|, 8.50705917302346158658e+37, PT ;  /* 0x7e8000003e00780b */ /* 0x000fe20003f44200 */
[----:B------:R-:W-:Y:S01]  /*59e0*/  @P1 FMUL R111, R111, 0.25 ;  /* 0x3e8000006f6f1820 */ /* 0x000fe20000400000 */
[----:B------:R-:W-:Y:S01]  /*59f0*/  FSEL R48, R48, R147, !P4 ;  /* 0x0000009330307208 */ /* 0x000fe20006000000 */
        /* <DEDUP_REMOVED lines=14> */
[----:B------:R-:W-:Y:S01]  /*5ae0*/  LEA R65, R14, R59, 0x3 ;  /* 0x0000003b0e417211 */ /* 0x000fe200078e18ff */
[----:B------:R-:W-:Y:S01]  /*5af0*/  IMAD.MOV.U32 R135, RZ, RZ, R88 ;  /* 0x000000ffff877224 */ /* 0x000fe200078e0058 */
[----:B------:R-:W-:Y:S01]  /*5b00*/  FSETP.GEU.AND P1, PT, |R62|, 1.175494350822287508e-38, PT ;  /* 0x008000003e00780b */ /* 0x000fe20003f2e200 */
[----:B------:R-:W-:-:S02]  /*5b10*/  IMAD.MOV.U32 R115, RZ, RZ, R97 ;  /* 0x000000ffff737224 */ /* 0x000fc400078e0061 */
[C---:B0-----:R-:W-:Y:S01]  /*5b20*/  FMUL R38, R4.reuse, R83 ;  /* 0x0000005304267220 */ /* 0x041fe20000400000 */
        /* <DEDUP_REMOVED lines=15> */
[----:B------:R-:W-:Y:S01]  /*5c20*/  FMUL R34, R62, 8388608 ;  /* 0x4b0000003e227820 */ /* 0x000fe20000400000 */
[----:B------:R-:W-:Y:S01]  /*5c30*/  IADD3 R4, PT, PT, R28, -0x3f3504f3, RZ ;  /* 0xc0cafb0d1c047810 */ /* 0x000fe20007ffe0ff */
[----:B------:R-:W-:Y:S01]  /*5c40*/  IMAD R71, R14, 0x8, R65 ;  /* 0x000000080e477824 */ /* 0x000fe200078e0241 */
[----:B------:R-:W-:Y:S01]  /*5c50*/  FSETP.GEU.AND P3, PT, R62, 1.175494350822287508e-38, PT ;  /* 0x008000003e00780b */ /* 0x000fe20003f6e000 */
[----:B------:R-:W-:Y:S01]  /*5c60*/  @!P5 FMUL R147, R147, 16777216 ;  /* 0x4b8000009393d820 */ /* 0x000fe20000400000 */
[----:B------:R-:W-:Y:S01]  /*5c70*/  ISETP.GE.U32.AND P0, PT, R6, 0x20, PT ;  /* 0x000000200600780c */ /* 0x000fe20003f06070 */
[----:B------:R-:W-:Y:S01]  /*5c80*/  IMAD.MOV.U32 R81, RZ, RZ, R121 ;  /* 0x000000ffff517224 */ /* 0x000fe200078e0079 */
[----:B------:R-:W0:Y:S01]  /*5c90*/  MUFU.RCP R6, R64 ;  /* 0x0000004000067308 */ /* 0x000e220000001000 */
[----:B------:R-:W-:Y:S01]  /*5ca0*/  FSEL R34, R34, R62, !P3 ;  /* 0x0000003e22227208 */ /* 0x000fe20005800000 */
[----:B------:R-:W-:Y:S01]  /*5cb0*/  @P2 FMUL R62, R62, 0.25 ;  /* 0x3e8000003e3e2820 */ /* 0x000fe20000400000 */
[----:B------:R-:W-:Y:S01]  /*5cc0*/  LOP3.LUT R11, R4, 0xff800000, RZ, 0xc0, !PT ;  /* 0xff800000040b7812 */ /* 0x000fe200078ec0ff */
[----:B------:R-:W-:Y:S01]  /*5cd0*/  @!P5 FMUL R43, R43, 16777216 ;  /* 0x4b8000002b2bd820 */ /* 0x000fe20000400000 */
[----:B------:R-:W-:Y:S01]  /*5ce0*/  LEA R63, R14, R71, 0x3 ;  /* 0x000000470e3f7211 */ /* 0x000fe200078e18ff */
[----:B------:R-:W-:Y:S01]  /*5cf0*/  @!P1 FMUL R62, R62, 16777216 ;  /* 0x4b8000003e3e9820 */ /* 0x000fe20000400000 */
[----:B------:R-:W-:Y:S01]  /*5d00*/  IADD3 R36, PT, PT, R36, R5, RZ ;  /* 0x0000000524247210 */ /* 0x000fe20007ffe0ff */
[----:B------:R-:W1:Y:S01]  /*5d10*/  MUFU.RCP R4, R147 ;  /* 0x0000009300047308 */ /* 0x000e620000001000 */
[----:B------:R-:W-:-:S02]  /*5d20*/  VIADD R5, R2, 0xc0cafb0d ;  /* 0xc0cafb0d02057836 */ /* 0x000fc40000000000 */
[----:B------:R-:W-:Y:S01]  /*5d30*/  @!P5 FMUL R111, R111, 16777216 ;  /* 0x4b8000006f6fd820 */ /* 0x000fe20000400000 */
[C---:B------:R-:W-:Y:S02]  /*5d40*/  IMAD R69, R14.reuse, 0x8, R63 ;  /* 0x000000080e457824 */ /* 0x040fe400078e023f */
[----:B------:R-:W-:Y:S01]  /*5d50*/  @P2 FMUL R81, R81, 0.25 ;  /* 0x3e80000051512820 */ /* 0x000fe20000400000 */
[----:B------:R-:W-:Y:S01]  /*5d60*/  @!P5 FMUL R19, R19, 16777216 ;  /* 0x4b8000001313d820 */ /* 0x000fe20000400000 */
[----:B------:R-:W-:Y:S01]  /*5d70*/  LOP3.LUT R41, R5, 0xff800000, RZ, 0xc0, !PT ;  /* 0xff80000005297812 */ /* 0x000fe200078ec0ff */
[----:B------:R-:W-:Y:S01]  /*5d80*/  IMAD R61, R14, 0x8, R69 ;  /* 0x000000080e3d7824 */ /* 0x000fe200078e0245 */
[----:B------:R-:W2:Y:S01]  /*5d90*/  MUFU.RCP R8, R62 ;  /* 0x0000003e00087308 */ /* 0x000ea20000001000 */
[----:B------:R-:W-:Y:S01]  /*5da0*/  I2FP.F32.S32 R5, R11 ;  /* 0x0000000b00057245 */ /* 0x000fe20000201400 */
[----:B0-----:R-:W-:Y:S01]  /*5db0*/  FMUL R22, R6, R21 ;  /* 0x0000001506167220 */ /* 0x001fe20000400000 */
[----:B------:R-:W-:-:S02]  /*5dc0*/  IMAD R67, R14, 0x8, R61 ;  /* 0x000000080e437824 */ /* 0x000fc400078e023d */
[C---:B------:R-:W-:Y:S01]  /*5dd0*/  FMUL R21, R6.reuse, R73 ;  /* 0x0000004906157220 */ /* 0x040fe20000400000 */
[----:B------:R-:W-:Y:S01]  /*5de0*/  FMUL R79, R6, R68 ;  /* 0x00000044064f7220 */ /* 0x000fe20000400000 */
[----:B------:R-:W-:Y:S01]  /*5df0*/  FFMA.FTZ R30, R5, 1.1920928955078125e-07, R30 ;  /* 0x34000000051e7823 */ /* 0x000fe2000001001e */
[----:B------:R-:W-:Y:S01]  /*5e00*/  IADD3 R5, PT, PT, R34, -0x3f3504f3, RZ ;  /* 0xc0cafb0d22057810 */ /* 0x000fe20007ffe0ff */
        /* <DEDUP_REMOVED lines=14> */
[----:B-1----:R-:W-:Y:S01]  /*5ef0*/  FMUL R68, R4, R43 ;  /* 0x0000002b04447220 */ /* 0x002fe20000400000 */
[----:B------:R-:W-:Y:S01]  /*5f00*/  LOP3.LUT R43, R5, 0xff800000, RZ, 0xc0, !PT ;  /* 0xff800000052b7812 */ /* 0x000fe200078ec0ff */
[----:B------:R-:W-:-:S02]  /*5f10*/  IMAD.MOV.U32 R139, RZ, RZ, R84 ;  /* 0x000000ffff8b7224 */ /* 0x000fc400078e0054 */
[----:B------:R-:W-:Y:S01]  /*5f20*/  FMUL R84, R6, R117 ;  /* 0x0000007506547220 */ /* 0x000fe20000400000 */
[----:B------:R-:W-:Y:S02]  /*5f30*/  IMAD.MOV.U32 R137, RZ, RZ, R85 ;  /* 0x000000ffff897224 */ /* 0x000fe400078e0055 */
[C---:B------:R-:W-:Y:S01]  /*5f40*/  FMUL R85, R4.reuse, R111 ;  /* 0x0000006f04557220 */ /* 0x040fe20000400000 */
[----:B------:R-:W-:Y:S02]  /*5f50*/  IMAD.MOV.U32 R131, RZ, RZ, R93 ;  /* 0x000000ffff837224 */ /* 0x000fe400078e005d */
[----:B------:R-:W-:Y:S01]  /*5f60*/  @!P1 FMUL R81, R81, 16777216 ;  /* 0x4b80000051519820 */ /* 0x000fe20000400000 */
        /* <DEDUP_REMOVED lines=14> */
[----:B------:R-:W-:-:S02]  /*6050*/  IMAD R75, R14, 0x8, R73 ;  /* 0x000000080e4b7824 */ /* 0x000fc400078e0249 */
[C---:B------:R-:W-:Y:S01]  /*6060*/  FMUL R72, R6.reuse, R77 ;  /* 0x0000004d06487220 */ /* 0x040fe20000400000 */
[----:B------:R-:W-:Y:S01]  /*6070*/  FSEL R4, RZ, -23, P3 ;  /* 0xc1b80000ff047808 */ /* 0x000fe20001800000 */
[C---:B------:R-:W-:Y:S01]  /*6080*/  FMUL R77, R6.reuse, R112 ;  /* 0x00000070064d7220 */ /* 0x040fe20000400000 */
[----:B------:R-:W-:Y:S01]  /*6090*/  I2FP.F32.S32 R5, R43 ;  /* 0x0000002b00057245 */ /* 0x000fe20000201400 */
[----:B------:R-:W-:Y:S01]  /*60a0*/  FMUL R90, R6, R116 ;  /* 0x00000074065a7220 */ /* 0x000fe20000400000 */
[----:B--2---:R-:W-:Y:S01]  /*60b0*/  FMUL R44, R8, R81 ;  /* 0x00000051082c7220 */ /* 0x004fe20000400000 */
[----:B------:R-:W-:Y:S01]  /*60c0*/  I2FP.F32.S32 R7, R41 ;  /* 0x0000002900077245 */ /* 0x000fe20000201400 */
[----:B------:R-:W-:Y:S02]  /*60d0*/  IMAD R81, R14, 0x8, R75 ;  /* 0x000000080e517824 */ /* 0x000fe400078e024b */
[----:B------:R-:W-:Y:S01]  /*60e0*/  FFMA.FTZ R114, R5, 1.1920928955078125e-07, R4 ;  /* 0x3400000005727823 */ /* 0x000fe20000010004 */
[----:B------:R-:W-:Y:S01]  /*60f0*/  FMUL R86, R6, R141 ;  /* 0x0000008d06567220 */ /* 0x000fe20000400000 */
[----:B------:R-:W-:Y:S01]  /*6100*/  F2FP.F16.F32.PACK_AB R4, R77, R90 ;  /* 0x0000005a4d04723e */ /* 0x000fe200000000ff */
[----:B------:R-:W-:-:S02]  /*6110*/  IMAD R77, R14, 0x8, R81 ;  /* 0x000000080e4d7824 */ /* 0x000fc400078e0251 */
[----:B------:R-:W-:Y:S01]  /*6120*/  FFMA.FTZ R32, R7, 1.1920928955078125e-07, R32 ;  /* 0x3400000007207823 */ /* 0x000fe20000010020 */
[----:B------:R-:W-:Y:S01]  /*6130*/  VIADD R7, R48, 0xc0cafb0d ;  /* 0xc0cafb0d30077836 */ /* 0x000fe20000000000 */
[----:B------:R-:W-:Y:S01]  /*6140*/  F2FP.F16.F32.PACK_AB R5, R79, R86 ;  /* 0x000000564f05723e */ /* 0x000fe200000000ff */
[----:B------:R-:W-:Y:S01]  /*6150*/  IMAD.MOV.U32 R133, RZ, RZ, R89 ;  /* 0x000000ffff857224 */ /* 0x000fe200078e0059 */
[----:B------:R-:W-:Y:S01]  /*6160*/  LEA R79, R14, R77, 0x3 ;  /* 0x0000004d0e4f7211 */ /* 0x000fe200078e18ff */
[----:B------:R-:W-:Y:S01]  /*6170*/  @P2 FMUL R115, R115, 0.25 ;  /* 0x3e80000073732820 */ /* 0x000fe20000400000 */
[----:B------:R-:W-:Y:S01]  /*6180*/  LOP3.LUT R45, R7, 0xff800000, RZ, 0xc0, !PT ;  /* 0xff800000072d7812 */ /* 0x000fe200078ec0ff */
[C---:B------:R-:W-:Y:S01]  /*6190*/  FMUL R89, R6.reuse, R129 ;  /* 0x0000008106597220 */ /* 0x040fe20000400000 */
[----:B------:R-:W-:Y:S01]  /*61a0*/  FMUL R74, R6, R76 ;  /* 0x0000004c064a7220 */ /* 0x000fe20000400000 */
[----:B------:R-:W-:Y:S01]  /*61b0*/  F2FP.F16.F32.PACK_AB R26, R26, R83 ;  /* 0x000000531a1a723e */ /* 0x000fe200000000ff */
[C---:B------:R-:W-:Y:S01]  /*61c0*/  FMUL R23, R6.reuse, R23 ;  /* 0x0000001706177220 */ /* 0x040fe20000400000 */
[C---:B------:R-:W-:Y:S01]  /*61d0*/  FMUL R9, R6.reuse, R9 ;  /* 0x0000000906097220 */ /* 0x040fe20000400000 */
[C---:B------:R-:W-:Y:S01]  /*61e0*/  FMUL R76, R6.reuse, R124 ;  /* 0x0000007c064c7220 */ /* 0x040fe20000400000 */
[C---:B------:R-:W-:Y:S01]  /*61f0*/  FMUL R95, R6.reuse, R128 ;  /* 0x00000080065f7220 */ /* 0x040fe20000400000 */
[C---:B------:R-:W-:Y:S01]  /*6200*/  FMUL R20, R6.reuse, R143 ;  /* 0x0000008f06147220 */ /* 0x040fe20000400000 */
[----:B------:R-:W-:Y:S01]  /*6210*/  FMUL R129, R6, R145 ;  /* 0x0000009106817220 */ /* 0x000fe20000400000 */
[----:B------:R-:W-:Y:S01]  /*6220*/  IMAD R83, R14, 0x8, R79 ;  /* 0x000000080e537824 */ /* 0x000fe200078e024f */
[----:B------:R-:W-:Y:S01]  /*6230*/  FSEL R6, RZ, -23, P4 ;  /* 0xc1b80000ff067808 */ /* 0x000fe20002000000 */
[----:B------:R-:W-:Y:S01]  /*6240*/  @!P1 FMUL R115, R115, 16777216 ;  /* 0x4b80000073739820 */ /* 0x000fe20000400000 */
[----:B------:R-:W-:Y:S01]  /*6250*/  I2FP.F32.S32 R7, R45 ;  /* 0x0000002d00077245 */ /* 0x000fe20000201400 */
[----:B------:R-:W-:Y:S01]  /*6260*/  @P2 FMUL R135, R135, 0.25 ;  /* 0x3e80000087872820 */ /* 0x000fe20000400000 */
[----:B------:R-:W-:Y:S01]  /*6270*/  F2FP.F16.F32.PACK_AB R22, R22, R89 ;  /* 0x000000591616723e */ /* 0x000fe200000000ff */
[----:B------:R-:W-:Y:S01]  /*6280*/  @P2 FMUL R139, R139, 0.25 ;  /* 0x3e8000008b8b2820 */ /* 0x000fe20000400000 */
[----:B------:R-:W-:-:S02]  /*6290*/  IMAD R89, R14, 0x8, R83 ;  /* 0x000000080e597824 */ /* 0x000fc400078e0253 */
[----:B------:R-:W-:Y:S01]  /*62a0*/  FMUL R62, R8, R115 ;  /* 0x00000073083e7220 */ /* 0x000fe20000400000 */
[----:B------:R-:W-:Y:S01]  /*62b0*/  FFMA.FTZ R115, R7, 1.1920928955078125e-07, R6 ;  /* 0x3400000007737823 */ /* 0x000fe20000010006 */
[----:B------:R-:W-:Y:S01]  /*62c0*/  @P2 FMUL R105, R105, 0.25 ;  /* 0x3e80000069692820 */ /* 0x000fe20000400000 */
[----:B------:R-:W-:Y:S01]  /*62d0*/  F2FP.F16.F32.PACK_AB R6, R76, R95 ;  /* 0x0000005f4c06723e */ /* 0x000fe200000000ff */
[----:B------:R-:W-:Y:S01]  /*62e0*/  @P2 FMUL R101, R101, 0.25 ;  /* 0x3e80000065652820 */ /* 0x000fe20000400000 */
[----:B------:R-:W-:Y:S01]  /*62f0*/  @!P1 FMUL R135, R135, 16777216 ;  /* 0x4b80000087879820 */ /* 0x000fe20000400000 */
[----:B------:R-:W-:Y:S01]  /*6300*/  @!P1 FMUL R139, R139, 16777216 ;  /* 0x4b8000008b8b9820 */ /* 0x000fe20000400000 */
[----:B------:R-:W-:Y:S02]  /*6310*/  IMAD R95, R14, 0x8, R89 ;  /* 0x000000080e5f7824 */ /* 0x000fe400078e0259 */
[----:B------:R-:W-:Y:S01]  /*6320*/  @P2 FMUL R133, R133, 0.25 ;  /* 0x3e80000085852820 */ /* 0x000fe20000400000 */
[----:B------:R-:W-:Y:S01]  /*6330*/  @P2 FMUL R137, R137, 0.25 ;  /* 0x3e80000089892820 */ /* 0x000fe20000400000 */
[----:B------:R-:W-:Y:S01]  /*6340*/  @!P1 FMUL R105, R105, 16777216 ;  /* 0x4b80000069699820 */ /* 0x000fe20000400000 */
[----:B------:R-:W-:Y:S01]  /*6350*/  F2FP.F16.F32.PACK_AB R7, R9, R74 ;  /* 0x0000004a0907723e */ /* 0x000fe200000000ff */
[----:B------:R-:W-:Y:S01]  /*6360*/  BAR.SYNC.DEFER_BLOCKING 0x0 ;  /* 0x0000000000007b1d */ /* 0x000fe20000010000 */
[----:B------:R-:W-:Y:S01]  /*6370*/  @!P1 FMUL R101, R101, 16777216 ;  /* 0x4b80000065659820 */ /* 0x000fe20000400000 */
[C---:B------:R-:W-:Y:S01]  /*6380*/  FMUL R16, R8.reuse, R135 ;  /* 0x0000008708107220 */ /* 0x040fe20000400000 */
[----:B------:R-:W-:Y:S01]  /*6390*/  FMUL R99, R8, R139 ;  /* 0x0000008b08637220 */ /* 0x000fe20000400000 */
[----:B------:R-:W-:Y:S01]  /*63a0*/  F2FP.F16.F32.PACK_AB R9, R80, R97 ;  /* 0x000000615009723e */ /* 0x000fe200000000ff */
[----:B------:R-:W-:Y:S01]  /*63b0*/  @!P1 FMUL R133, R133, 16777216 ;  /* 0x4b80000085859820 */ /* 0x000fe20000400000 */
[----:B------:R-:W-:Y:S01]  /*63c0*/  @!P1 FMUL R137, R137, 16777216 ;  /* 0x4b80000089899820 */ /* 0x000fe20000400000 */
[----:B------:R-:W-:Y:S01]  /*63d0*/  LEA R97, R14, R95, 0x3 ;  /* 0x0000005f0e617211 */ /* 0x000fe200078e18ff */
[----:B------:R-:W-:Y:S01]  /*63e0*/  @P2 FMUL R131, R131, 0.25 ;  /* 0x3e80000083832820 */ /* 0x000fe20000400000 */
[C---:B------:R-:W-:Y:S01]  /*63f0*/  FMUL R56, R8.reuse, R105 ;  /* 0x0000006908387220 */ /* 0x040fe20000400000 */
[----:B------:R-:W-:Y:S01]  /*6400*/  FMUL R105, R8, R101 ;  /* 0x0000006508697220 */ /* 0x000fe20000400000 */
[----:B------:R-:W-:Y:S01]  /*6410*/  F2FP.F16.F32.PACK_AB R20, R20, R129 ;  /* 0x000000811414723e */ /* 0x000fe200000000ff */
[C---:B------:R-:W-:Y:S01]  /*6420*/  FMUL R70, R8.reuse, R133 ;  /* 0x0000008508467220 */ /* 0x040fe20000400000 */
[----:B------:R-:W-:Y:S01]  /*6430*/  F2FP.F16.F32.PACK_AB R21, R21, R84 ;  /* 0x000000541515723e */ /* 0x000fe200000000ff */
[----:B------:R-:W-:Y:S01]  /*6440*/  FMUL R101, R8, R137 ;  /* 0x0000008908657220 */ /* 0x000fe20000400000 */
[----:B------:R-:W-:Y:S01]  /*6450*/  F2FP.F16.F32.PACK_AB R23, R23, R72 ;  /* 0x000000481717723e */ /* 0x000fe200000000ff */
[----:B------:R-:W-:Y:S01]  /*6460*/  @!P1 FMUL R131, R131, 16777216 ;  /* 0x4b80000083839820 */ /* 0x000fe20000400000 */
[----:B------:R-:W-:Y:S01]  /*6470*/  F2FP.F16.F32.PACK_AB R16, R16, R99 ;  /* 0x000000631010723e */ /* 0x000fe200000000ff */
[----:B------:R-:W-:-:S02]  /*6480*/  IMAD R99, R14, 0x8, R97 ;  /* 0x000000080e637824 */ /* 0x000fc400078e0261 */
[----:B------:R-:W-:Y:S01]  /*6490*/  @P2 FMUL R104, R104, 0.25 ;  /* 0x3e80000068682820 */ /* 0x000fe20000400000 */
[----:B------:R-:W-:Y:S01]  /*64a0*/  @P2 FMUL R100, R100, 0.25 ;  /* 0x3e80000064642820 */ /* 0x000fe20000400000 */
[----:B------:R-:W-:Y:S01]  /*64b0*/  FMUL R103, R8, R131 ;  /* 0x0000008308677220 */ /* 0x000fe20000400000 */
[----:B------:R-:W-:Y:S01]  /*64c0*/  @P2 FMUL R109, R109, 0.25 ;  /* 0x3e8000006d6d2820 */ /* 0x000fe20000400000 */
[----:B------:R-:W-:Y:S01]  /*64d0*/  @!P1 FMUL R104, R104, 16777216 ;  /* 0x4b80000068689820 */ /* 0x000fe20000400000 */
[----:B------:R0:W-:Y:S01]  /*64e0*/  STS.128 [R36+0x200], R20 ;  /* 0x0002001424007388 */ /* 0x0001e20000000c00 */
[----:B------:R-:W-:Y:S01]  /*64f0*/  @!P1 FMUL R100, R100, 16777216 ;  /* 0x4b80000064649820 */ /* 0x000fe20000400000 */
[----:B------:R-:W-:Y:S01]  /*6500*/  @P2 FMUL R96, R96, 0.25 ;  /* 0x3e80000060602820 */ /* 0x000fe20000400000 */
[----:B------:R-:W-:Y:S01]  /*6510*/  @P2 FMUL R92, R92, 0.25 ;  /* 0x3e8000005c5c2820 */ /* 0x000fe20000400000 */
[----:B------:R-:W-:Y:S01]  /*6520*/  @!P1 FMUL R109, R109, 16777216 ;  /* 0x4b8000006d6d9820 */ /* 0x000fe20000400000 */
[C---:B------:R-:W-:Y:S01]  /*6530*/  FMUL R18, R8.reuse, R104 ;  /* 0x0000006808127220 */ /* 0x040fe20000400000 */
[----:B------:R-:W-:Y:S01]  /*6540*/  FMUL R107, R8, R100 ;  /* 0x00000064086b7220 */ /* 0x000fe20000400000 */
[----:B------:R-:W-:Y:S01]  /*6550*/  @!P1 FMUL R96, R96, 16777216 ;  /* 0x4b80000060609820 */ /* 0x000fe20000400000 */
[----:B------:R-:W-:Y:S01]  /*6560*/  @!P1 FMUL R92, R92, 16777216 ;  /* 0x4b8000005c5c9820 */ /* 0x000fe20000400000 */
[----:B------:R-:W-:Y:S01]  /*6570*/  F2FP.F16.F32.PACK_AB R27, R27, R10 ;  /* 0x0000000a1b1b723e */ /* 0x000fe200000000ff */
[----:B------:R-:W-:Y:S01]  /*6580*/  FMUL R91, R8, R109 ;  /* 0x0000006d085b7220 */ /* 0x000fe20000400000 */
[----:B------:R-:W-:Y:S01]  /*6590*/  F2FP.F16.F32.PACK_AB R10, R17, R78 ;  /* 0x0000004e110a723e */ /* 0x000fe200000000ff */
[----:B------:R-:W-:Y:S01]  /*65a0*/  @P2 FMUL R120, R120, 0.25 ;  /* 0x3e80000078782820 */ /* 0x000fe20000400000 */
[----:B------:R-:W-:Y:S01]  /*65b0*/  @P2 FMUL R108, R108, 0.25 ;  /* 0x3e8000006c6c2820 */ /* 0x000fe20000400000 */
[C---:B------:R-:W-:Y:S01]  /*65c0*/  FMUL R64, R8.reuse, R96 ;  /* 0x0000006008407220 */ /* 0x040fe20000400000 */
[----:B------:R-:W-:Y:S01]  /*65d0*/  FMUL R109, R8, R92 ;  /* 0x0000005c086d7220 */ /* 0x000fe20000400000 */
[----:B0-----:R-:W-:Y:S01]  /*65e0*/  F2FP.F16.F32.PACK_AB R20, R70, R101 ;  /* 0x000000654614723e */ /* 0x001fe200000000ff */
[----:B------:R-:W-:Y:S01]  /*65f0*/  IMAD.IADD R17, R28, 0x1, -R11 ;  /* 0x000000011c117824 */ /* 0x000fe200078e0a0b */
[----:B------:R-:W-:Y:S01]  /*6600*/  LEA R101, R14, R99, 0x3 ;  /* 0x000000630e657211 */ /* 0x000fe200078e18ff */
[----:B------:R-:W-:Y:S01]  /*6610*/  @!P1 FMUL R120, R120, 16777216 ;  /* 0x4b80000078789820 */ /* 0x000fe20000400000 */
[----:B------:R-:W-:Y:S01]  /*6620*/  F2FP.F16.F32.PACK_AB R21, R62, R103 ;  /* 0x000000673e15723e */ /* 0x000fe200000000ff */
[----:B------:R-:W-:Y:S01]  /*6630*/  @!P1 FMUL R108, R108, 16777216 ;  /* 0x4b8000006c6c9820 */ /* 0x000fe20000400000 */
[----:B------:R-:W-:Y:S01]  /*6640*/  F2FP.F16.F32.PACK_AB R22, R56, R105 ;  /* 0x000000693816723e */ /* 0x000fe200000000ff */
[----:B------:R-:W-:Y:S01]  /*6650*/  IMAD R103, R14, 0x8, R101 ;  /* 0x000000080e677824 */ /* 0x000fe200078e0265 */
[----:B------:R-:W-:Y:S01]  /*6660*/  F2FP.F16.F32.PACK_AB R18, R18, R107 ;  /* 0x0000006b1212723e */ /* 0x000fe200000000ff */
[----:B------:R-:W-:Y:S01]  /*6670*/  IMAD.MOV.U32 R72, RZ, RZ, 0x3dc6b27f ;  /* 0x3dc6b27fff487424 */ /* 0x000fe200078e00ff */
[----:B------:R-:W-:Y:S01]  /*6680*/  F2FP.F16.F32.PACK_AB R11, R38, R123 ;  /* 0x0000007b260b723e */ /* 0x000fe200000000ff */
[----:B------:R-:W-:Y:S01]  /*6690*/  IMAD R105, R14, 0x8, R103 ;  /* 0x000000080e697824 */ /* 0x000fe200078e0267 */
[----:B------:R-:W-:Y:S01]  /*66a0*/  F2FP.F16.F32.PACK_AB R24, R24, R127 ;  /* 0x0000007f1818723e */ /* 0x000fe200000000ff */
[----:B------:R-:W-:Y:S01]  /*66b0*/  FADD R38, R17, -1 ;  /* 0xbf80000011267421 */ /* 0x000fe20000000000 */
[----:B------:R-:W-:Y:S01]  /*66c0*/  F2FP.F16.F32.PACK_AB R25, R25, R82 ;  /* 0x000000521919723e */ /* 0x000fe200000000ff */
[----:B------:R-:W-:Y:S01]  /*66d0*/  IMAD R107, R14, 0x8, R105 ;  /* 0x000000080e6b7824 */ /* 0x000fe200078e0269 */
[----:B------:R-:W-:Y:S01]  /*66e0*/  F2FP.F16.F32.PACK_AB R17, R64, R109 ;  /* 0x0000006d4011723e */ /* 0x000fe200000000ff */
[C---:B------:R-:W-:Y:S01]  /*66f0*/  FMUL R19, R8.reuse, R120 ;  /* 0x0000007808137220 */ /* 0x040fe20000400000 */
[----:B------:R-:W-:Y:S01]  /*6700*/  FMUL R50, R8, R108 ;  /* 0x0000006c08327220 */ /* 0x000fe20000400000 */
[----:B------:R0:W-:Y:S01]  /*6710*/  STS.128 [R36+0x80], R24 ;  /* 0x0000801824007388 */ /* 0x0001e20000000c00 */
[----:B------:R-:W-:Y:S01]  /*6720*/  LEA R109, R14, R107, 0x3 ;  /* 0x0000006b0e6d7211 */ /* 0x000fe200078e18ff */
[----:B------:R-:W-:Y:S01]  /*6730*/  IMAD.IADD R41, R2, 0x1, -R41 ;  /* 0x0000000102297824 */ /* 0x000fe200078e0a29 */
[----:B------:R-:W-:Y:S01]  /*6740*/  F2FP.F16.F32.PACK_AB R8, R88, R125 ;  /* 0x0000007d5808723e */ /* 0x000fe200000000ff */
[----:B------:R1:W-:Y:S01]  /*6750*/  STS.128 [R36], R4 ;  /* 0x0000000424007388 */ /* 0x0003e20000000c00 */
[----:B------:R-:W-:Y:S01]  /*6760*/  F2FP.F16.F32.PACK_AB R19, R19, R50 ;  /* 0x000000321313723e */ /* 0x000fe200000000ff */
[----:B------:R-:W-:Y:S01]  /*6770*/  FADD R41, R41, -1 ;  /* 0xbf80000029297421 */ /* 0x000fe20000000000 */
[----:B------:R-:W-:Y:S01]  /*6780*/  F2FP.F16.F32.PACK_AB R23, R44, R91 ;  /* 0x0000005b2c17723e */ /* 0x000fe200000000ff */
[----:B------:R2:W-:Y:S01]  /*6790*/  STS.128 [R36+0x280], R8 ;  /* 0x0002800824007388 */ /* 0x0005e20000000c00 */
[----:B------:R-:W-:Y:S01]  /*67a0*/  IADD3 R43, PT, PT, R34, -R43, RZ ;  /* 0x8000002b222b7210 */ /* 0x000fe20007ffe0ff */
[----:B------:R-:W-:Y:S01]  /*67b0*/  IMAD.IADD R45, R48, 0x1, -R45 ;  /* 0x00000001302d7824 */ /* 0x000fe200078e0a2d */
[----:B------:R-:W-:Y:S01]  /*67c0*/  ISETP.GE.U32.AND P1, PT, R28, 0x7f800000, PT ;  /* 0x7f8000001c00780c */ /* 0x000fe20003f26070 */
[----:B------:R3:W-:Y:S01]  /*67d0*/  STS.128 [R36+0x100], R16 ;  /* 0x0001001024007388 */ /* 0x0007e20000000c00 */
[----:B------:R-:W-:Y:S01]  /*67e0*/  ISETP.GE.U32.AND P6, PT, R2, 0x7f800000, PT ;  /* 0x7f8000000200780c */ /* 0x000fe20003fc6070 */
[----:B------:R-:W-:Y:S01]  /*67f0*/  FADD R43, R43, -1 ;  /* 0xbf8000002b2b7421 */ /* 0x000fe20000000000 */
[----:B------:R-:W-:Y:S01]  /*6800*/  FADD R45, R45, -1 ;  /* 0xbf8000002d2d7421 */ /* 0x000fe20000000000 */
[----:B0-----:R-:W-:Y:S01]  /*6810*/  F2FP.F16.F32.PACK_AB R24, R68, R121 ;  /* 0x000000794418723e */ /* 0x001fe200000000ff */
[----:B------:R-:W-:Y:S01]  /*6820*/  IMAD R121, R14, 0x8, R109 ;  /* 0x000000080e797824 */ /* 0x000fe200078e026d */
[----:B------:R0:W-:Y:S01]  /*6830*/  STS.128 [R36+0x300], R20 ;  /* 0x0003001424007388 */ /* 0x0001e20000000c00 */
[----:B------:R-:W-:Y:S01]  /*6840*/  F2FP.F16.F32.PACK_AB R25, R60, R117 ;  /* 0x000000753c19723e */ /* 0x000fe200000000ff */
[-C--:B-1----:R-:W-:Y:S01]  /*6850*/  FFMA.FTZ R5, R38, R72.reuse, -0.16845393180847167969 ;  /* 0xbe2c7f3026057423 */ /* 0x082fe20000010048 */
[----:B------:R-:W-:Y:S01]  /*6860*/  F2FP.F16.F32.PACK_AB R26, R54, R111 ;  /* 0x0000006f361a723e */ /* 0x000fe200000000ff */
[----:B------:R-:W1:Y:S01]  /*6870*/  LDCU.64 UR4, c[0x0][0x3e0] ;  /* 0x00007c00ff0477ac */ /* 0x000e620008000a00 */
[----:B------:R-:W-:Y:S01]  /*6880*/  F2FP.F16.F32.PACK_AB R27, R42, R87 ;  /* 0x000000572a1b723e */ /* 0x000fe200000000ff */
[----:B------:R-:W-:Y:S01]  /*6890*/  FFMA.FTZ R5, R38, R5, 0.1716887056827545166 ;  /* 0x3e2fcf2a26057423 */ /* 0x000fe20000010005 */
[----:B--2---:R-:W-:Y:S01]  /*68a0*/  IMAD R11, R14, 0x8, R121 ;  /* 0x000000080e0b7824 */ /* 0x004fe200078e0279 */
[----:B------:R-:W-:Y:S01]  /*68b0*/  F2FP.F16.F32.PACK_AB R4, R66, R119 ;  /* 0x000000774204723e */ /* 0x000fe200000000ff */
[C---:B------:R-:W-:Y:S01]  /*68c0*/  FFMA.FTZ R8, R41.reuse, R72, -0.16845393180847167969 ;  /* 0xbe2c7f3029087423 */ /* 0x040fe20000010048 */
[----:B------:R-:W-:Y:S01]  /*68d0*/  FFMA.FTZ R5, R38, R5, -0.17900948226451873779 ;  /* 0xbe374e4326057423 */ /* 0x000fe20000010005 */
[----:B---3--:R-:W-:Y:S01]  /*68e0*/  IMAD R17, R14, 0x8, R11 ;  /* 0x000000080e117824 */ /* 0x008fe200078e020b */
[----:B------:R-:W-:Y:S01]  /*68f0*/  F2FP.F16.F32.PACK_AB R6, R52, R93 ;  /* 0x0000005d3406723e */ /* 0x000fe200000000ff */
[----:B------:R2:W-:Y:S01]  /*6900*/  STS.128 [R36+0x180], R24 ;  /* 0x0001801824007388 */ /* 0x0005e20000000c00 */
[----:B------:R-:W-:Y:S01]  /*6910*/  FFMA.FTZ R5, R38, R5, 0.20512372255325317383 ;  /* 0x3e520bf426057423 */ /* 0x000fe20000010005 */
[----:B------:R-:W-:Y:S01]  /*6920*/  FFMA.FTZ R8, R41, R8, 0.1716887056827545166 ;  /* 0x3e2fcf2a29087423 */ /* 0x000fe20000010008 */
[----:B------:R-:W-:-:S02]  /*6930*/  LEA R19, R14, R17, 0x3 ;  /* 0x000000110e137211 */ /* 0x000fc400078e18ff */
[----:B------:R-:W-:Y:S01]  /*6940*/  FFMA.FTZ R5, R38, R5, -0.24046532809734344482 ;  /* 0xbe763c8b26057423 */ /* 0x000fe20000010005 */
[C---:B------:R-:W-:Y:S01]  /*6950*/  FFMA.FTZ R8, R41.reuse, R8, -0.17900948226451873779 ;  /* 0xbe374e4329087423 */ /* 0x040fe20000010008 */
[----:B------:R-:W-:Y:S01]  /*6960*/  ISETP.GE.U32.AND P4, PT, R34, 0x7f800000, PT ;  /* 0x7f8000002200780c */ /* 0x000fe20003f86070 */
[----:B0-----:R-:W-:Y:S02]  /*6970*/  IMAD R21, R14, 0x8, R19 ;  /* 0x000000080e157824 */ /* 0x001fe400078e0213 */
[----:B------:R-:W-:Y:S01]  /*6980*/  FFMA.FTZ R7, R38, R5, 0.28857114911079406738 ;  /* 0x3e93bf9926077423 */ /* 0x000fe20000010005 */
[----:B------:R-:W-:Y:S01]  /*6990*/  F2FP.F16.F32.PACK_AB R5, R58, R113 ;  /* 0x000000713a05723e */ /* 0x000fe200000000ff */
[C---:B------:R-:W-:Y:S01]  /*69a0*/  FFMA.FTZ R8, R41.reuse, R8, 0.20512372255325317383 ;  /* 0x3e520bf429087423 */ /* 0x040fe20000010008 */
[----:B------:R-:W-:Y:S02]  /*69b0*/  IMAD R23, R14, 0x8, R21 ;  /* 0x000000080e177824 */ /* 0x000fe400078e0215 */
[----:B------:R-:W-:Y:S01]  /*69c0*/  FFMA.FTZ R7, R38, R7, -0.36067417263984680176 ;  /* 0xbeb8aa4926077423 */ /* 0x000fe20000010007 */
[----:B------:R-:W-:Y:S01]  /*69d0*/  FSETP.NEU.AND P2, PT, R2, RZ, PT ;  /* 0x000000ff0200720b */ /* 0x000fe20003f4d000 */
[----:B------:R-:W-:Y:S01]  /*69e0*/  FFMA.FTZ R8, R41, R8, -0.24046532809734344482 ;  /* 0xbe763c8b29087423 */ /* 0x000fe20000010008 */
[----:B------:R-:W-:-:S02]  /*69f0*/  IMAD R127, R14, 0x8, R23 ;  /* 0x000000080e7f7824 */ /* 0x000fc400078e0217 */
[----:B------:R-:W-:Y:S01]  /*6a00*/  FFMA.FTZ R9, R38, R7, 0.48089820146560668945 ;  /* 0x3ef6384a26097423 */ /* 0x000fe20000010007 */
[----:B------:R-:W-:Y:S01]  /*6a10*/  F2FP.F16.F32.PACK_AB R7, R40, R85 ;  /* 0x000000552807723e */ /* 0x000fe200000000ff */
[C---:B------:R-:W-:Y:S01]  /*6a20*/  FFMA.FTZ R8, R41.reuse, R8, 0.28857114911079406738 ;  /* 0x3e93bf9929087423 */ /* 0x040fe20000010008 */
[----:B--2---:R-:W-:Y:S02]  /*6a30*/  IMAD R25, R14, 0x8, R127 ;  /* 0x000000080e197824 */ /* 0x004fe400078e027f */
[C---:B------:R-:W-:Y:S01]  /*6a40*/  FFMA.FTZ R9, R38.reuse, R9, -0.72134751081466674805 ;  /* 0xbf38aa3b26097423 */ /* 0x040fe20000010009 */
[----:B-1----:R-:W-:Y:S01]  /*6a50*/  UIMAD UR4, UR7, UR4, URZ ;  /* 0x00000004070472a4 */ /* 0x002fe2000f8e02ff */
[----:B------:R0:W-:Y:S01]  /*6a60*/  STS.128 [R36+0x380], R4 ;  /* 0x0003800424007388 */ /* 0x0001e20000000c00 */
[C---:B------:R-:W-:Y:S01]  /*6a70*/  FFMA.FTZ R8, R41.reuse, R8, -0.36067417263984680176 ;  /* 0xbeb8aa4929087423 */ /* 0x040fe20000010008 */
[----:B------:R-:W-:Y:S01]  /*6a80*/  FMUL R9, R38, R9 ;  /* 0x0000000926097220 */ /* 0x000fe20000400000 */
[----:B------:R-:W-:Y:S01]  /*6a90*/  ISETP.GE.U32.AND P5, PT, R48, 0x7f800000, PT ;  /* 0x7f8000003000780c */ /* 0x000fe20003fa6070 */
[----:B------:R-:W-:Y:S01]  /*6aa0*/  USHF.L.U32 UR8, UR4, 0x1, URZ ;  /* 0x0000000104087899 */ /* 0x000fe200080006ff */
[C---:B------:R-:W-:Y:S01]  /*6ab0*/  FFMA.FTZ R8, R41.reuse, R8, 0.48089820146560668945 ;  /* 0x3ef6384a29087423 */ /* 0x040fe20000010008 */
[----:B------:R-:W-:Y:S01]  /*6ac0*/  FMUL R9, R38, R9 ;  /* 0x0000000926097220 */ /* 0x000fe20000400000 */
[----:B------:R-:W-:Y:S01]  /*6ad0*/  BAR.SYNC.DEFER_BLOCKING 0x0 ;  /* 0x0000000000007b1d */ /* 0x000fe20000010000 */
[----:B------:R-:W-:Y:S01]  /*6ae0*/  FSETP.NEU.AND P3, PT, R28, RZ, PT ;  /* 0x000000ff1c00720b */ /* 0x000fe20003f6d000 */
[----:B------:R-:W-:Y:S01]  /*6af0*/  FFMA.FTZ R8, R41, R8, -0.72134751081466674805 ;  /* 0xbf38aa3b29087423 */ /* 0x000fe20000010008 */
[----:B------:R-:W-:-:S03]  /*6b00*/  FFMA.FTZ R9, R38, 1.4426950216293334961, R9 ;  /* 0x3fb8aa3b26097823 */ /* 0x000fc60000010009 */
[----:B------:R-:W-:Y:S01]  /*6b10*/  FMUL R8, R41, R8 ;  /* 0x0000000829087220 */ /* 0x000fe20000400000 */
[----:B------:R-:W-:Y:S01]  /*6b20*/  FADD R112, R30, R9 ;  /* 0x000000091e707221 */ /* 0x000fe20000000000 */
[C---:B0-----:R-:W-:Y:S01]  /*6b30*/  LEA R7, R14.reuse, R25, 0x3 ;  /* 0x000000190e077211 */ /* 0x041fe200078e18ff */
[-C--:B------:R-:W-:Y:S01]  /*6b40*/  FFMA.FTZ R4, R43, R72.reuse, -0.16845393180847167969 ;  /* 0xbe2c7f302b047423 */ /* 0x080fe20000010048 */
[----:B------:R-:W-:Y:S01]  /*6b50*/  FFMA.FTZ R6, R45, R72, -0.16845393180847167969 ;  /* 0xbe2c7f302d067423 */ /* 0x000fe20000010048 */
[----:B------:R-:W-:Y:S01]  /*6b60*/  FMUL R8, R41, R8 ;  /* 0x0000000829087220 */ /* 0x000fe20000400000 */
[----:B------:R-:W-:Y:S02]  /*6b70*/  @P1 IMAD.MOV.U32 R5, RZ, RZ, 0x7f800000 ;  /* 0x7f800000ff051424 */ /* 0x000fe400078e00ff */
[----:B------:R-:W-:Y:S01]  /*6b80*/  FFMA.FTZ R4, R43, R4, 0.1716887056827545166 ;  /* 0x3e2fcf2a2b047423 */ /* 0x000fe20000010004 */
[C---:B------:R-:W-:Y:S02]  /*6b90*/  IMAD R27, R14.reuse, 0x8, R7 ;  /* 0x000000080e1b7824 */ /* 0x040fe400078e0207 */
[----:B------:R-:W-:Y:S01]  /*6ba0*/  FFMA.FTZ R6, R45, R6, 0.1716887056827545166 ;  /* 0x3e2fcf2a2d067423 */ /* 0x000fe20000010006 */
[----:B------:R-:W-:Y:S01]  /*6bb0*/  FFMA.FTZ R41, R41, 1.4426950216293334961, R8 ;  /* 0x3fb8aa3b29297823 */ /* 0x000fe20000010008 */
[----:B------:R-:W-:Y:S01]  /*6bc0*/  FFMA.FTZ R4, R43, R4, -0.17900948226451873779 ;  /* 0xbe374e432b047423 */ /* 0x000fe20000010004 */
[----:B------:R-:W-:-:S02]  /*6bd0*/  IMAD R135, R14, 0x8, R27 ;  /* 0x000000080e877824 */ /* 0x000fc400078e021b */
[----:B------:R-:W-:Y:S01]  /*6be0*/  FFMA.FTZ R6, R45, R6, -0.17900948226451873779 ;  /* 0xbe374e432d067423 */ /* 0x000fe20000010006 */
[----:B------:R-:W0:Y:S01]  /*6bf0*/  LDC.64 R8, c[0x0][0x398] ;  /* 0x0000e600ff087b82 */ /* 0x000e220000000a00 */
[----:B------:R-:W-:Y:S01]  /*6c00*/  FFMA.FTZ R4, R43, R4, 0.20512372255325317383 ;  /* 0x3e520bf42b047423 */ /* 0x000fe20000010004 */
[----:B------:R-:W-:Y:S02]  /*6c10*/  IMAD R137, R14, 0x8, R135 ;  /* 0x000000080e897824 */ /* 0x000fe400078e0287 */
[----:B------:R-:W-:Y:S01]  /*6c20*/  FFMA.FTZ R6, R45, R6, 0.20512372255325317383 ;  /* 0x3e520bf42d067423 */ /* 0x000fe20000010006 */
[----:B------:R-:W-:Y:S01]  /*6c30*/  FADD R113, R32, R41 ;  /* 0x0000002920717221 */ /* 0x000fe20000000000 */
[----:B------:R-:W-:Y:S01]  /*6c40*/  FFMA.FTZ R4, R43, R4, -0.24046532809734344482 ;  /* 0xbe763c8b2b047423 */ /* 0x000fe20000010004 */
[----:B------:R-:W-:Y:S01]  /*6c50*/  @P6 MOV R41, 0x7f800000 ;  /* 0x7f80000000296802 */ /* 0x000fe20000000f00 */
[----:B------:R-:W-:Y:S01]  /*6c60*/  FFMA.FTZ R6, R45, R6, -0.24046532809734344482 ;  /* 0xbe763c8b2d067423 */ /* 0x000fe20000010006 */
[----:B------:R-:W-:Y:S01]  /*6c70*/  LEA R139, R14, R137, 0x3 ;  /* 0x000000890e8b7211 */ /* 0x000fe200078e18ff */
[----:B------:R-:W-:Y:S01]  /*6c80*/  FFMA.FTZ R4, R43, R4, 0.28857114911079406738 ;  /* 0x3e93bf992b047423 */ /* 0x000fe20000010004 */
[----:B------:R-:W-:Y:S01]  /*6c90*/  @P1 FFMA.FTZ R112, R28, R5, +INF ;  /* 0x7f8000001c701423 */ /* 0x000fe20000010005 */
[----:B------:R-:W-:Y:S01]  /*6ca0*/  FFMA.FTZ R6, R45, R6, 0.28857114911079406738 ;  /* 0x3e93bf992d067423 */ /* 0x000fe20000010006 */
[----:B------:R-:W-:Y:S01]  /*6cb0*/  @P6 FFMA.FTZ R113, R2, R41, +INF ;  /* 0x7f80000002716423 */ /* 0x000fe20000010029 */
[----:B------:R-:W-:-:S02]  /*6cc0*/  IMAD R141, R14, 0x8, R139 ;  /* 0x000000080e8d7824 */ /* 0x000fc400078e028b */
[----:B------:R-:W-:Y:S01]  /*6cd0*/  FFMA.FTZ R4, R43, R4, -0.36067417263984680176 ;  /* 0xbeb8aa492b047423 */ /* 0x000fe20000010004 */
[----:B------:R-:W-:Y:S01]  /*6ce0*/  FFMA.FTZ R6, R45, R6, -0.36067417263984680176 ;  /* 0xbeb8aa492d067423 */ /* 0x000fe20000010006 */
[----:B------:R-:W-:Y:S01]  /*6cf0*/  @P4 IMAD.MOV.U32 R5, RZ, RZ, 0x7f800000 ;  /* 0x7f800000ff054424 */ /* 0x000fe200078e00ff */
[----:B------:R-:W-:Y:S01]  /*6d00*/  FSETP.NEU.AND P1, PT, R34, RZ, PT ;  /* 0x000000ff2200720b */ /* 0x000fe20003f2d000 */
[----:B------:R-:W-:Y:S02]  /*6d10*/  IMAD R143, R14, 0x8, R141 ;  /* 0x000000080e8f7824 */ /* 0x000fe400078e028d */
[----:B------:R-:W-:Y:S01]  /*6d20*/  FFMA.FTZ R4, R43, R4, 0.48089820146560668945 ;  /* 0x3ef6384a2b047423 */ /* 0x000fe20000010004 */
[----:B------:R-:W-:Y:S01]  /*6d30*/  FFMA.FTZ R6, R45, R6, 0.48089820146560668945 ;  /* 0x3ef6384a2d067423 */ /* 0x000fe20000010006 */
[----:B------:R-:W-:Y:S01]  /*6d40*/  IMAD R2, R252, UR5, RZ ;  /* 0x00000005fc027c24 */ /* 0x000fe2000f8e02ff */
[----:B------:R-:W-:Y:S01]  /*6d50*/  UIMAD.WIDE UR4, UR4, 0x2, URZ ;  /* 0x00000002040478a5 */ /* 0x000fe2000f8e02ff */
[----:B------:R-:W-:-:S02]  /*6d60*/  IMAD R145, R14, 0x8, R143 ;  /* 0x000000080e917824 */ /* 0x000fc400078e028f */
[----:B------:R-:W-:Y:S01]  /*6d70*/  FFMA.FTZ R4, R43, R4, -0.72134751081466674805 ;  /* 0xbf38aa3b2b047423 */ /* 0x000fe20000010004 */
[----:B------:R-:W-:Y:S01]  /*6d80*/  FFMA.FTZ R6, R45, R6, -0.72134751081466674805 ;  /* 0xbf38aa3b2d067423 */ /* 0x000fe20000010006 */
[----:B------:R-:W-:Y:S01]  /*6d90*/  @P5 IMAD.MOV.U32 R41, RZ, RZ, 0x7f800000 ;  /* 0x7f800000ff295424 */ /* 0x000fe200078e00ff */
[----:B------:R-:W-:Y:S01]  /*6da0*/  FSEL R112, R112, -INF , P3 ;  /* 0xff80000070707808 */ /* 0x000fe20001800000 */
[----:B------:R-:W-:Y:S01]  /*6db0*/  FMUL R4, R43, R4 ;  /* 0x000000042b047220 */ /* 0x000fe20000400000 */
[C---:B------:R-:W-:Y:S01]  /*6dc0*/  LEA R147, R14.reuse, R145, 0x3 ;  /* 0x000000910e937211 */ /* 0x040fe200078e18ff */
[----:B------:R-:W-:Y:S01]  /*6dd0*/  FMUL R6, R45, R6 ;  /* 0x000000062d067220 */ /* 0x000fe20000400000 */
[----:B------:R-:W-:Y:S01]  /*6de0*/  FSEL R113, R113, -INF , P2 ;  /* 0xff80000071717808 */ /* 0x000fe20001000000 */
[----:B------:R-:W-:Y:S01]  /*6df0*/  FMUL R4, R43, R4 ;  /* 0x000000042b047220 */ /* 0x000fe20000400000 */
[----:B------:R-:W1:Y:S01]  /*6e00*/  LDCU UR4, c[0x0][0x3ec] ;  /* 0x00007d80ff0477ac */ /* 0x000e620008000800 */
[----:B------:R-:W-:-:S02]  /*6e10*/  IMAD R149, R14, 0x8, R147 ;  /* 0x000000080e957824 */ /* 0x000fc400078e0293 */
[----:B------:R-:W-:Y:S01]  /*6e20*/  FMUL R6, R45, R6 ;  /* 0x000000062d067220 */ /* 0x000fe20000400000 */
[----:B------:R-:W-:Y:S01]  /*6e30*/  FFMA.FTZ R43, R43, 1.4426950216293334961, R4 ;  /* 0x3fb8aa3b2b2b7823 */ /* 0x000fe20000010004 */
[----:B------:R-:W-:Y:S01]  /*6e40*/  FFMA R112, R112, 0.69314718246459960938, R157 ;  /* 0x3f31721870707823 */ /* 0x000fe2000000009d */
[----:B------:R-:W-:Y:S02]  /*6e50*/  IMAD R151, R14, 0x8, R149 ;  /* 0x000000080e977824 */ /* 0x000fe400078e0295 */
[----:B------:R-:W-:Y:S01]  /*6e60*/  FFMA.FTZ R6, R45, 1.4426950216293334961, R6 ;  /* 0x3fb8aa3b2d067823 */ /* 0x000fe20000010006 */
[----:B------:R-:W-:Y:S01]  /*6e70*/  FADD R114, R114, R43 ;  /* 0x0000002b72727221 */ /* 0x000fe20000000000 */
[----:B------:R-:W-:Y:S01]  /*6e80*/  @P4 FFMA.FTZ R114, R34, R5, +INF ;  /* 0x7f80000022724423 */ /* 0x000fe20000010005 */
[----:B------:R-:W-:Y:S02]  /*6e90*/  IMAD R153, R14, 0x8, R151 ;  /* 0x000000080e997824 */ /* 0x000fe400078e0297 */
[----:B------:R-:W-:Y:S01]  /*6ea0*/  FADD R115, R115, R6 ;  /* 0x0000000673737221 */ /* 0x000fe20000000000 */
[----:B------:R-:W-:-:S02]  /*6eb0*/  IMAD.SHL.U32 R5, R2, 0x2, RZ ;  /* 0x0000000202057824 */ /* 0x000fc400078e00ff */
[----:B------:R-:W-:Y:S01]  /*6ec0*/  @P5 FFMA.FTZ R115, R48, R41, +INF ;  /* 0x7f80000030735423 */ /* 0x000fe20000010029 */
[----:B------:R-:W-:Y:S01]  /*6ed0*/  IMAD.HI R2, R2, 0x2, RZ ;  /* 0x0000000202027827 */ /* 0x000fe200078e02ff */
[----:B------:R-:W-:-:S03]  /*6ee0*/  LEA R155, R14, R153, 0x3 ;  /* 0x000000990e9b7211 */ /* 0x000fc600078e18ff */
[----:B------:R-:W-:Y:S01]  /*6ef0*/  FFMA R113, R113, 0.69314718246459960938, R156 ;  /* 0x3f31721871717823 */ /* 0x000fe2000000009c */
[----:B0-----:R-:W-:Y:S02]  /*6f00*/  IADD3 R158, P4, P6, R5, UR8, R8 ;  /* 0x00000008059e7c10 */ /* 0x001fe4000fe9e008 */
[----:B------:R-:W-:Y:S01]  /*6f10*/  FSEL R114, R114, -INF , P1 ;  /* 0xff80000072727808 */ /* 0x000fe20000800000 */
[----:B------:R-:W-:Y:S01]  /*6f20*/  IMAD R159, R14, 0x8, R155 ;  /* 0x000000080e9f7824 */ /* 0x000fe200078e029b */
[----:B------:R-:W-:Y:S01]  /*6f30*/  IADD3.X R176, PT, PT, R2, UR5, R9, P4, P6 ;  /* 0x0000000502b07c10 */ /* 0x000fe2000a7ec409 */
[----:B-1----:R-:W-:Y:S01]  /*6f40*/  UIMAD UR4, UR7, UR4, URZ ;  /* 0x00000004070472a4 */ /* 0x002fe2000f8e02ff */
[-C--:B------:R-:W-:Y:S01]  /*6f50*/  LEA R40, P6, R15, R158.reuse, 0x1 ;  /* 0x0000009e0f287211 */ /* 0x080fe200078c08ff */
[----:B------:R-:W-:Y:S01]  /*6f60*/  IMAD R163, R14, 0x8, R159 ;  /* 0x000000080ea37824 */ /* 0x000fe200078e029f */
[----:B------:R-:W-:Y:S01]  /*6f70*/  LEA R2, P4, R3, R158, 0x1 ;  /* 0x0000009e03027211 */ /* 0x000fe200078808ff */
[----:B------:R-:W-:Y:S01]  /*6f80*/  FFMA R114, R114, 0.69314718246459960938, R13 ;  /* 0x3f31721872727823 */ /* 0x000fe2000000000d */
[----:B------:R-:W-:Y:S01]  /*6f90*/  LEA.HI.X.SX32 R41, R15, R176, 0x1, P6 ;  /* 0x000000b00f297211 */ /* 0x000fe200030f0eff */
[C---:B------:R-:W-:Y:S01]  /*6fa0*/  IMAD R165, R14.reuse, 0x8, R163 ;  /* 0x000000080ea57824 */ /* 0x040fe200078e02a3 */
[----:B------:R-:W-:Y:S01]  /*6fb0*/  LEA R44, P6, R33, R158, 0x1 ;  /* 0x0000009e212c7211 */ /* 0x000fe200078c08ff */
[----:B------:R-:W-:Y:S01]  /*6fc0*/  USHF.L.U32 UR7, UR4, 0x2, URZ ;  /* 0x0000000204077899 */ /* 0x000fe200080006ff */
[----:B------:R-:W-:Y:S01]  /*6fd0*/  LEA.HI.X.SX32 R3, R3, R176, 0x1, P4 ;  /* 0x000000b003037211 */ /* 0x000fe200020f0eff */
[----:B------:R-:W-:Y:S01]  /*6fe0*/  IMAD R169, R14, 0x8, R165 ;  /* 0x000000080ea97824 */ /* 0x000fe200078e02a5 */
[----:B------:R-:W-:Y:S01]  /*6ff0*/  LEA R42, P4, R31, R158, 0x1 ;  /* 0x0000009e1f2a7211 */ /* 0x000fe200078808ff */
[----:B------:R-:W-:Y:S01]  /*7000*/  UIMAD.WIDE UR4, UR4, 0x4, URZ ;  /* 0x00000004040478a5 */ /* 0x000fe2000f8e02ff */
[----:B------:R-:W-:-:S02]  /*7010*/  LEA.HI.X.SX32 R45, R33, R176, 0x1, P6 ;  /* 0x000000b0212d7211 */ /* 0x000fc400030f0eff */
[C---:B------:R-:W-:Y:S02]  /*7020*/  LEA R171, R14.reuse, R169, 0x3 ;  /* 0x000000a90eab7211 */ /* 0x040fe400078e18ff */
[----:B------:R-:W-:Y:S02]  /*7030*/  LEA R90, P6, R39, R158, 0x1 ;  /* 0x0000009e275a7211 */ /* 0x000fe400078c08ff */
[----:B------:R-:W-:Y:S01]  /*7040*/  LEA.HI.X.SX32 R43, R31, R176, 0x1, P4 ;  /* 0x000000b01f2b7211 */ /* 0x000fe200020f0eff */
[C---:B------:R-:W-:Y:S01]  /*7050*/  IMAD R173, R14.reuse, 0x8, R171 ;  /* 0x000000080ead7824 */ /* 0x040fe200078e02ab */
[----:B------:R-:W-:Y:S02]  /*7060*/  LEA R86, P4, R37, R158, 0x1 ;  /* 0x0000009e25567211 */ /* 0x000fe400078808ff */
[----:B------:R-:W-:Y:S02]  /*7070*/  LEA.HI.X.SX32 R91, R39, R176, 0x1, P6 ;  /* 0x000000b0275b7211 */ /* 0x000fe400030f0eff */
[----:B------:R-:W-:-:S02]  /*7080*/  LEA R175, R14, R173, 0x3 ;  /* 0x000000ad0eaf7211 */ /* 0x000fc400078e18ff */
[----:B------:R-:W-:Y:S02]  /*7090*/  LEA R52, P6, R53, R158, 0x1 ;  /* 0x0000009e35347211 */ /* 0x000fe400078c08ff */
[----:B------:R-:W-:Y:S01]  /*70a0*/  LEA.HI.X.SX32 R87, R37, R176, 0x1, P4 ;  /* 0x000000b025577211 */ /* 0x000fe200020f0eff */
[----:B------:R-:W-:Y:S01]  /*70b0*/  IMAD R174, R14, 0x8, R175 ;  /* 0x000000080eae7824 */ /* 0x000fe200078e02af */
[-C--:B------:R-:W-:Y:S01]  /*70c0*/  LEA R14, P5, R29, R158.reuse, 0x1 ;  /* 0x0000009e1d0e7211 */ /* 0x080fe200078a08ff */
[----:B------:R-:W-:Y:S01]  /*70d0*/  LDS.128 R36, [R0+UR6+0x1c00] ;  /* 0x001c000600247984 */ /* 0x000fe20008000c00 */
[----:B------:R-:W-:Y:S02]  /*70e0*/  LEA R50, P4, R51, R158, 0x1 ;  /* 0x0000009e33327211 */ /* 0x000fe400078808ff */
[----:B------:R-:W-:Y:S02]  /*70f0*/  LEA.HI.X.SX32 R15, R29, R176, 0x1, P5 ;  /* 0x000000b01d0f7211 */ /* 0x000fe400028f0eff */
[----:B------:R-:W-:Y:S01]  /*7100*/  LEA R84, P5, R35, R158, 0x1 ;  /* 0x0000009e23547211 */ /* 0x000fe200078a08ff */
[----:B------:R-:W0:Y:S01]  /*7110*/  LDS.128 R28, [R0+UR6+0x1400] ;  /* 0x00140006001c7984 */ /* 0x000e220008000c00 */
[----:B------:R-:W-:-:S02]  /*7120*/  LEA.HI.X.SX32 R53, R53, R176, 0x1, P6 ;  /* 0x000000b035357211 */ /* 0x000fc400030f0eff */
[----:B------:R-:W-:Y:S02]  /*7130*/  LEA.HI.X.SX32 R85, R35, R176, 0x1, P5 ;  /* 0x000000b023557211 */ /* 0x000fe400028f0eff */
[-C--:B------:R-:W-:Y:S01]  /*7140*/  LEA R92, P5, R49, R158.reuse, 0x1 ;  /* 0x0000009e315c7211 */ /* 0x080fe200078a08ff */
[----:B------:R-:W-:Y:S01]  /*7150*/  LDS.128 R32, [R0+UR6+0x1800] ;  /* 0x0018000600207984 */ /* 0x000fe20008000c00 */
[----:B------:R-:W-:Y:S02]  /*7160*/  LEA R58, P6, R59, R158, 0x1 ;  /* 0x0000009e3b3a7211 */ /* 0x000fe400078c08ff */
[----:B------:R-:W-:Y:S02]  /*7170*/  LEA.HI.X.SX32 R93, R49, R176, 0x1, P5 ;  /* 0x000000b0315d7211 */ /* 0x000fe400028f0eff */
[----:B------:R-:W-:Y:S02]  /*7180*/  LEA R54, P5, R55, R158, 0x1 ;  /* 0x0000009e37367211 */ /* 0x000fe400078a08ff */
[----:B------:R-:W-:-:S02]  /*7190*/  LEA.HI.X.SX32 R51, R51, R176, 0x1, P4 ;  /* 0x000000b033337211 */ /* 0x000fc400020f0eff */
[----:B------:R-:W-:Y:S02]  /*71a0*/  LEA.HI.X.SX32 R55, R55, R176, 0x1, P5 ;  /* 0x000000b037377211 */ /* 0x000fe400028f0eff */
[-C--:B------:R-:W-:Y:S02]  /*71b0*/  LEA R56, P4, R57, R158.reuse, 0x1 ;  /* 0x0000009e39387211 */ /* 0x080fe400078808ff */
        /* <DEDUP_REMOVED lines=52> */
[----:B------:R-:W-:Y:S01]  /*7500*/  LEA.HI.X.SX32 R121, R19, R176, 0x1, P5 ;  /* 0x000000b013797211 */ /* 0x000fe200028f0eff */
[----:B------:R-:W-:Y:S01]  /*7510*/  LDS.128 R8, [R0+UR6+0x400] ;  /* 0x0004000600087984 */ /* 0x000fe20008000c00 */
[-C--:B------:R-:W-:Y:S02]  /*7520*/  LEA R122, P4, R21, R158.reuse, 0x1 ;  /* 0x0000009e157a7211 */ /* 0x080fe400078808ff */
[----:B------:R-:W-:Y:S01]  /*7530*/  LEA R126, P5, R127, R158, 0x1 ;  /* 0x0000009e7f7e7211 */ /* 0x000fe200078a08ff */
[----:B------:R-:W-:Y:S01]  /*7540*/  LDS.128 R16, [R0+UR6+0x800] ;  /* 0x0008000600107984 */ /* 0x000fe20008000c00 */
[----:B------:R-:W-:Y:S02]  /*7550*/  LEA.HI.X.SX32 R125, R23, R176, 0x1, P6 ;  /* 0x000000b0177d7211 */ /* 0x000fe400030f0eff */
[----:B------:R-:W-:Y:S02]  /*7560*/  LEA R130, P6, R7, R158, 0x1 ;  /* 0x0000009e07827211 */ /* 0x000fe400078c08ff */
[----:B------:R-:W-:-:S02]  /*7570*/  LEA.HI.X.SX32 R123, R21, R176, 0x1, P4 ;  /* 0x000000b0157b7211 */ /* 0x000fc400020f0eff */
[----:B------:R-:W-:Y:S01]  /*7580*/  LEA.HI.X.SX32 R127, R127, R176, 0x1, P5 ;  /* 0x000000b07f7f7211 */ /* 0x000fe200028f0eff */
[----:B------:R-:W-:Y:S01]  /*7590*/  LDS.128 R20, [R0+UR6+0xc00] ;  /* 0x000c000600147984 */ /* 0x000fe20008000c00 */
[-C--:B------:R-:W-:Y:S02]  /*75a0*/  LEA R128, P4, R25, R158.reuse, 0x1 ;  /* 0x0000009e19807211 */ /* 0x080fe400078808ff */
[----:B------:R-:W-:Y:S02]  /*75b0*/  LEA R132, P5, R27, R158, 0x1 ;  /* 0x0000009e1b847211 */ /* 0x000fe400078a08ff */
[-C--:B------:R-:W-:Y:S02]  /*75c0*/  LEA.HI.X.SX32 R131, R7, R176.reuse, 0x1, P6 ;  /* 0x000000b007837211 */ /* 0x080fe400030f0eff */
[----:B------:R-:W1:Y:S01]  /*75d0*/  LDS.128 R4, [R0+UR6] ;  /* 0x0000000600047984 */ /* 0x000e620008000c00 */
[-C--:B------:R-:W-:Y:S02]  /*75e0*/  LEA.HI.X.SX32 R129, R25, R176.reuse, 0x1, P4 ;  /* 0x000000b019817211 */ /* 0x080fe400020f0eff */
[----:B------:R-:W-:-:S02]  /*75f0*/  LEA.HI.X.SX32 R133, R27, R176, 0x1, P5 ;  /* 0x000000b01b857211 */ /* 0x000fc400028f0eff */
[----:B------:R2:W3:Y:S01]  /*7600*/  LDS.128 R24, [R0+UR6+0x1000] ;  /* 0x0010000600187984 */ /* 0x0004e20008000c00 */
[-C--:B------:R-:W-:Y:S02]  /*7610*/  LEA R136, P6, R137, R158.reuse, 0x1 ;  /* 0x0000009e89887211 */ /* 0x080fe400078c08ff */
[----:B------:R-:W-:Y:S02]  /*7620*/  LEA R134, P4, R135, R158, 0x1 ;  /* 0x0000009e87867211 */ /* 0x000fe400078808ff */
[----:B------:R-:W-:Y:S02]  /*7630*/  LEA.HI.X.SX32 R137, R137, R176, 0x1, P6 ;  /* 0x000000b089897211 */ /* 0x000fe400030f0eff */
[----:B------:R-:W-:Y:S02]  /*7640*/  LEA R142, P6, R143, R158, 0x1 ;  /* 0x0000009e8f8e7211 */ /* 0x000fe400078c08ff */
[----:B0-----:R-:W-:Y:S02]  /*7650*/  PRMT R49, R29, 0x7632, R49 ;  /* 0x000076321d317816 */ /* 0x001fe40000000031 */
[----:B------:R-:W-:-:S02]  /*7660*/  LEA.HI.X.SX32 R143, R143, R176, 0x1, P6 ;  /* 0x000000b08f8f7211 */ /* 0x000fc400030f0eff */
[-C--:B------:R-:W-:Y:S02]  /*7670*/  LEA R148, P6, R149, R158.reuse, 0x1 ;  /* 0x0000009e95947211 */ /* 0x080fe400078c08ff */
[----:B------:R-:W-:Y:S02]  /*7680*/  LEA R138, P5, R139, R158, 0x1 ;  /* 0x0000009e8b8a7211 */ /* 0x000fe400078a08ff */
[----:B------:R-:W-:Y:S02]  /*7690*/  LEA.HI.X.SX32 R149, R149, R176, 0x1, P6 ;  /* 0x000000b095957211 */ /* 0x000fe400030f0eff */
[----:B------:R-:W-:Y:S02]  /*76a0*/  LEA R154, P6, R155, R158, 0x1 ;  /* 0x0000009e9b9a7211 */ /* 0x000fe400078c08ff */
[-C--:B------:R-:W-:Y:S02]  /*76b0*/  LEA.HI.X.SX32 R135, R135, R176.reuse, 0x1, P4 ;  /* 0x000000b087877211 */ /* 0x080fe400020f0eff */
[----:B------:R-:W-:-:S02]  /*76c0*/  LEA.HI.X.SX32 R155, R155, R176, 0x1, P6 ;  /* 0x000000b09b9b7211 */ /* 0x000fc400030f0eff */
[-C--:B------:R-:W-:Y:S02]  /*76d0*/  LEA R166, P6, R165, R158.reuse, 0x1 ;  /* 0x0000009ea5a67211 */ /* 0x080fe400078c08ff */
[----:B------:R-:W-:Y:S02]  /*76e0*/  LEA R140, P4, R141, R158, 0x1 ;  /* 0x0000009e8d8c7211 */ /* 0x000fe400078808ff */
[----:B------:R-:W-:Y:S02]  /*76f0*/  LEA.HI.X.SX32 R167, R165, R176, 0x1, P6 ;  /* 0x000000b0a5a77211 */ /* 0x000fe400030f0eff */
[----:B------:R-:W-:Y:S02]  /*7700*/  LEA R172, P6, R173, R158, 0x1 ;  /* 0x0000009eadac7211 */ /* 0x000fe400078c08ff */
[----:B------:R-:W-:Y:S01]  /*7710*/  LEA.HI.X.SX32 R139, R139, R176, 0x1, P5 ;  /* 0x000000b08b8b7211 */ /* 0x000fe200028f0eff */
[----:B-1----:R0:W-:Y:S01]  /*7720*/  STG.E.U16 desc[UR10][R2.64], R4 ;  /* 0x0000000402007986 */ /* 0x0021e2000c10150a */
[----:B--2---:R-:W-:-:S02]  /*7730*/  PRMT R0, R4, 0x7632, R0 ;  /* 0x0000763204007816 */ /* 0x004fc40000000000 */
[----:B------:R-:W-:Y:S01]  /*7740*/  LEA.HI.X.SX32 R173, R173, R176, 0x1, P6 ;  /* 0x000000b0adad7211 */ /* 0x000fe200030f0eff */
[----:B------:R1:W-:Y:S01]  /*7750*/  STG.E.U16 desc[UR10][R40.64], R8 ;  /* 0x0000000828007986 */ /* 0x0003e2000c10150a */
[----:B------:R-:W-:Y:S02]  /*7760*/  FSETP.NEU.AND P6, PT, R48, RZ, PT ;  /* 0x000000ff3000720b */ /* 0x000fe40003fcd000 */
[----:B---3--:R-:W-:Y:S01]  /*7770*/  PRMT R48, R25, 0x7632, R48 ;  /* 0x0000763219307816 */ /* 0x008fe20000000030 */
[----:B------:R-:W-:Y:S01]  /*7780*/  STG.E.U16 desc[UR10][R14.64], R16 ;  /* 0x000000100e007986 */ /* 0x000fe2000c10150a */
[----:B------:R-:W-:Y:S02]  /*7790*/  LEA R144, P5, R145, R158, 0x1 ;  /* 0x0000009e91907211 */ /* 0x000fe400078a08ff */
[----:B------:R-:W-:Y:S01]  /*77a0*/  LEA.HI.X.SX32 R141, R141, R176, 0x1, P4 ;  /* 0x000000b08d8d7211 */ /* 0x000fe200020f0eff */
[----:B------:R-:W-:Y:S01]  /*77b0*/  STG.E.U16 desc[UR10][R42.64], R20 ;  /* 0x000000142a007986 */ /* 0x000fe2000c10150a */
[----:B0-----:R-:W-:-:S02]  /*77c0*/  PRMT R3, R8, 0x7632, R3 ;  /* 0x0000763208037816 */ /* 0x001fc40000000003 */
[----:B------:R-:W-:Y:S01]  /*77d0*/  PRMT R2, R16, 0x7632, R2 ;  /* 0x0000763210027816 */ /* 0x000fe20000000002 */
[----:B------:R0:W-:Y:S01]  /*77e0*/  STG.E.U16 desc[UR10][R44.64], R24 ;  /* 0x000000182c007986 */ /* 0x0001e2000c10150a */
[----:B------:R-:W-:Y:S02]  /*77f0*/  PRMT R4, R20, 0x7632, R4 ;  /* 0x0000763214047816 */ /* 0x000fe40000000004 */
[----:B-1----:R-:W-:Y:S01]  /*7800*/  PRMT R41, R9, 0x7632, R41 ;  /* 0x0000763209297816 */ /* 0x002fe20000000029 */
[----:B------:R1:W-:Y:S01]  /*7810*/  STG.E.U16 desc[UR10][R84.64], R28 ;  /* 0x0000001c54007986 */ /* 0x0003e2000c10150a */
[----:B------:R-:W-:Y:S02]  /*7820*/  LEA R146, P4, R147, R158, 0x1 ;  /* 0x0000009e93927211 */ /* 0x000fe400078808ff */
[----:B------:R-:W-:Y:S01]  /*7830*/  LEA.HI.X.SX32 R145, R145, R176, 0x1, P5 ;  /* 0x000000b091917211 */ /* 0x000fe200028f0eff */
[----:B------:R2:W-:Y:S01]  /*7840*/  STG.E.U16 desc[UR10][R86.64], R32 ;  /* 0x0000002056007986 */ /* 0x0005e2000c10150a */
[----:B------:R-:W-:-:S02]  /*7850*/  LEA R150, P5, R151, R158, 0x1 ;  /* 0x0000009e97967211 */ /* 0x000fc400078a08ff */
[----:B------:R-:W-:Y:S01]  /*7860*/  LEA.HI.X.SX32 R147, R147, R176, 0x1, P4 ;  /* 0x000000b093937211 */ /* 0x000fe200020f0eff */
[----:B------:R3:W-:Y:S01]  /*7870*/  STG.E.U16 desc[UR10][R90.64], R36 ;  /* 0x000000245a007986 */ /* 0x0007e2000c10150a */
[----:B0-----:R-:W-:Y:S02]  /*7880*/  PRMT R24, R24, 0x7632, R24 ;  /* 0x0000763218187816 */ /* 0x001fe40000000018 */
[----:B------:R-:W-:Y:S01]  /*7890*/  PRMT R44, R17, 0x7632, R44 ;  /* 0x00007632112c7816 */ /* 0x000fe2000000002c */
[----:B------:R0:W-:Y:S01]  /*78a0*/  STG.E.U16 desc[UR10][R92.64], R0 ;  /* 0x000000005c007986 */ /* 0x0001e2000c10150a */
[----:B-1----:R-:W-:Y:S02]  /*78b0*/  PRMT R28, R28, 0x7632, R28 ;  /* 0x000076321c1c7816 */ /* 0x002fe4000000001c */
[----:B------:R-:W-:Y:S01]  /*78c0*/  LEA R152, P4, R153, R158, 0x1 ;  /* 0x0000009e99987211 */ /* 0x000fe200078808ff */
[----:B------:R1:W-:Y:S01]  /*78d0*/  STG.E.U16 desc[UR10][R50.64], R3 ;  /* 0x0000000332007986 */ /* 0x0003e2000c10150a */
[----:B--2---:R-:W-:-:S02]  /*78e0*/  PRMT R32, R32, 0x7632, R32 ;  /* 0x0000763220207816 */ /* 0x004fc40000000020 */
[----:B------:R-:W-:Y:S01]  /*78f0*/  LEA.HI.X.SX32 R151, R151, R176, 0x1, P5 ;  /* 0x000000b097977211 */ /* 0x000fe200028f0eff */
[----:B------:R2:W-:Y:S01]  /*7900*/  STG.E.U16 desc[UR10][R52.64], R2 ;  /* 0x0000000234007986 */ /* 0x0005e2000c10150a */
[----:B---3--:R-:W-:Y:S02]  /*7910*/  PRMT R36, R36, 0x7632, R36 ;  /* 0x0000763224247816 */ /* 0x008fe40000000024 */
[----:B------:R-:W-:Y:S01]  /*7920*/  LEA R160, P5, R159, R158, 0x1 ;  /* 0x0000009e9fa07211 */ /* 0x000fe200078a08ff */
[----:B------:R-:W-:Y:S01]  /*7930*/  STG.E.U16 desc[UR10][R54.64], R4 ;  /* 0x0000000436007986 */ /* 0x000fe2000c10150a */
[----:B0-----:R-:W-:Y:S02]  /*7940*/  PRMT R0, R5, 0x7632, R0 ;  /* 0x0000763205007816 */ /* 0x001fe40000000000 */
[----:B------:R-:W-:Y:S01]  /*7950*/  LEA.HI.X.SX32 R153, R153, R176, 0x1, P4 ;  /* 0x000000b099997211 */ /* 0x000fe200020f0eff */
[----:B------:R-:W-:Y:S01]  /*7960*/  STG.E.U16 desc[UR10][R56.64], R24 ;  /* 0x0000001838007986 */ /* 0x000fe2000c10150a */
[----:B-1----:R-:W-:Y:S01]  /*7970*/  PRMT R50, R33, 0x7632, R50 ;  /* 0x0000763221327816 */ /* 0x002fe20000000032 */
[C---:B------:R-:W-:Y:S01]  /*7980*/  IMAD.SHL.U32 R3, R252.reuse, 0x4, RZ ;  /* 0x00000004fc037824 */ /* 0x040fe200078e00ff */
[----:B------:R-:W-:Y:S01]  /*7990*/  PRMT R51, R37, 0x7632, R51 ;  /* 0x0000763225337816 */ /* 0x000fe20000000033 */
[----:B------:R-:W-:Y:S01]  /*79a0*/  STG.E.U16 desc[UR10][R58.64], R28 ;  /* 0x0000001c3a007986 */ /* 0x000fe2000c10150a */
[----:B--2---:R-:W-:Y:S01]  /*79b0*/  PRMT R2, R21, 0x7632, R2 ;  /* 0x0000763215027816 */ /* 0x004fe20000000002 */
[----:B------:R-:W-:Y:S01]  /*79c0*/  IMAD.HI R252, R252, 0x4, RZ ;  /* 0x00000004fcfc7827 */ /* 0x000fe200078e02ff */
[----:B------:R-:W-:Y:S01]  /*79d0*/  LEA R162, P4, R163, R158, 0x1 ;  /* 0x0000009ea3a27211 */ /* 0x000fe200078808ff */
[----:B------:R0:W-:Y:S01]  /*79e0*/  STG.E.U16 desc[UR10][R64.64], R32 ;  /* 0x0000002040007986 */ /* 0x0001e2000c10150a */
[----:B------:R-:W-:-:S02]  /*79f0*/  LEA.HI.X.SX32 R161, R159, R176, 0x1, P5 ;  /* 0x000000b09fa17211 */ /* 0x000fc400028f0eff */
[----:B------:R-:W-:Y:S01]  /*7a00*/  LEA R164, P5, R169, R158, 0x1 ;  /* 0x0000009ea9a47211 */ /* 0x000fe200078a08ff */
[----:B------:R-:W-:Y:S01]  /*7a10*/  STG.E.U16 desc[UR10][R70.64], R36 ;  /* 0x0000002446007986 */ /* 0x000fe2000c10150a */
[----:B------:R-:W-:Y:S02]  /*7a20*/  LEA.HI.X.SX32 R163, R163, R176, 0x1, P4 ;  /* 0x000000b0a3a37211 */ /* 0x000fe400020f0eff */
[----:B------:R-:W-:Y:S01]  /*7a30*/  LEA R168, P4, R171, R158, 0x1 ;  /* 0x0000009eaba87211 */ /* 0x000fe200078808ff */
[----:B------:R1:W-:Y:S01]  /*7a40*/  STG.E.U16 desc[UR10][R62.64], R5 ;  /* 0x000000053e007986 */ /* 0x0003e2000c10150a */
[----:B------:R-:W-:Y:S02]  /*7a50*/  LEA.HI.X.SX32 R165, R169, R176, 0x1, P5 ;  /* 0x000000b0a9a57211 */ /* 0x000fe400028f0eff */
[----:B------:R-:W-:Y:S01]  /*7a60*/  LEA R170, P5, R175, R158, 0x1 ;  /* 0x0000009eafaa7211 */ /* 0x000fe200078a08ff */
[----:B------:R2:W-:Y:S01]  /*7a70*/  STG.E.U16 desc[UR10][R68.64], R9 ;  /* 0x0000000944007986 */ /* 0x0005e2000c10150a */
[----:B0-----:R-:W-:-:S02]  /*7a80*/  PRMT R64, R18, 0x7632, R64 ;  /* 0x0000763212407816 */ /* 0x001fc40000000040 */
[----:B------:R-:W-:Y:S01]  /*7a90*/  PRMT R65, R22, 0x7632, R65 ;  /* 0x0000763216417816 */ /* 0x000fe20000000041 */
[----:B------:R-:W-:Y:S01]  /*7aa0*/  STG.E.U16 desc[UR10][R60.64], R17 ;  /* 0x000000113c007986 */ /* 0x000fe2000c10150a */
[----:B------:R-:W-:Y:S02]  /*7ab0*/  LEA.HI.X.SX32 R169, R171, R176, 0x1, P4 ;  /* 0x000000b0aba97211 */ /* 0x000fe400020f0eff */
[----:B------:R-:W-:Y:S01]  /*7ac0*/  LEA R158, P4, R174, R158, 0x1 ;  /* 0x0000009eae9e7211 */ /* 0x000fe200078808ff */
[----:B------:R0:W-:Y:S01]  /*7ad0*/  STG.E.U16 desc[UR10][R66.64], R21 ;  /* 0x0000001542007986 */ /* 0x0001e2000c10150a */
[----:B-1----:R-:W-:Y:S01]  /*7ae0*/  PRMT R62, R6, 0x7632, R62 ;  /* 0x00007632063e7816 */ /* 0x002fe2000000003e */
[----:B------:R-:W1:Y:S01]  /*7af0*/  LDC.64 R4, c[0x0][0x3a0] ;  /* 0x0000e800ff047b82 */ /* 0x000e620000000a00 */
[----:B------:R-:W-:Y:S01]  /*7b00*/  PRMT R63, R10, 0x7632, R63 ;  /* 0x000076320a3f7816 */ /* 0x000fe2000000003f */
[----:B------:R-:W-:Y:S01]  /*7b10*/  STG.E.U16 desc[UR10][R72.64], R25 ;  /* 0x0000001948007986 */ /* 0x000fe2000c10150a */
[----:B--2---:R-:W-:-:S02]  /*7b20*/  PRMT R68, R34, 0x7632, R68 ;  /* 0x0000763222447816 */ /* 0x004fc40000000044 */
[----:B------:R-:W-:Y:S01]  /*7b30*/  PRMT R69, R38, 0x7632, R69 ;  /* 0x0000763226457816 */ /* 0x000fe20000000045 */
[----:B------:R-:W-:Y:S01]  /*7b40*/  STG.E.U16 desc[UR10][R74.64], R29 ;  /* 0x0000001d4a007986 */ /* 0x000fe2000c10150a */
[----:B------:R-:W-:Y:S02]  /*7b50*/  PRMT R84, R27, 0x7632, R84 ;  /* 0x000076321b547816 */ /* 0x000fe40000000054 */
[----:B------:R-:W-:Y:S01]  /*7b60*/  PRMT R86, R31, 0x7632, R86 ;  /* 0x000076321f567816 */ /* 0x000fe20000000056 */
[----:B------:R2:W-:Y:S01]  /*7b70*/  STG.E.U16 desc[UR10][R80.64], R33 ;  /* 0x0000002150007986 */ /* 0x0005e2000c10150a */
[----:B0-----:R-:W-:Y:S02]  /*7b80*/  PRMT R66, R26, 0x7632, R66 ;  /* 0x000076321a427816 */ /* 0x001fe40000000042 */
[----:B------:R-:W-:Y:S01]  /*7b90*/  PRMT R67, R30, 0x7632, R67 ;  /* 0x000076321e437816 */ /* 0x000fe20000000043 */
[----:B------:R-:W-:Y:S01]  /*7ba0*/  STG.E.U16 desc[UR10][R76.64], R37 ;  /* 0x000000254c007986 */ /* 0x000fe2000c10150a */
[----:B------:R-:W-:-:S02]  /*7bb0*/  LEA.HI.X.SX32 R171, R175, R176, 0x1, P5 ;  /* 0x000000b0afab7211 */ /* 0x000fc400028f0eff */
[----:B------:R-:W-:Y:S01]  /*7bc0*/  PRMT R85, R35, 0x7632, R85 ;  /* 0x0000763223557816 */ /* 0x000fe20000000055 */
[----:B------:R0:W-:Y:S01]  /*7bd0*/  STG.E.U16 desc[UR10][R78.64], R0 ;  /* 0x000000004e007986 */ /* 0x0001e2000c10150a */
[----:B------:R-:W-:Y:S02]  /*7be0*/  LEA.HI.X.SX32 R159, R174, R176, 0x1, P4 ;  /* 0x000000b0ae9f7211 */ /* 0x000fe400020f0eff */
[----:B------:R-:W-:Y:S01]  /*7bf0*/  FSEL R115, R115, -INF , P6 ;  /* 0xff80000073737808 */ /* 0x000fe20003000000 */
[----:B------:R3:W-:Y:S01]  /*7c00*/  STG.E.U16 desc[UR10][R82.64], R41 ;  /* 0x0000002952007986 */ /* 0x0007e2000c10150a */
[----:B--2---:R-:W-:Y:S02]  /*7c10*/  PRMT R80, R7, 0x7632, R80 ;  /* 0x0000763207507816 */ /* 0x004fe40000000050 */
[----:B------:R-:W-:Y:S01]  /*7c20*/  PRMT R81, R11, 0x7632, R81 ;  /* 0x000076320b517816 */ /* 0x000fe20000000051 */
[----:B------:R-:W-:Y:S01]  /*7c30*/  STG.E.U16 desc[UR10][R88.64], R44 ;  /* 0x0000002c58007986 */ /* 0x000fe2000c10150a */
[----:B------:R-:W-:-:S03]  /*7c40*/  FFMA R115, R115, 0.69314718246459960938, R12 ;  /* 0x3f31721873737823 */ /* 0x000fc6000000000c */
[----:B------:R1:W-:Y:S01]  /*7c50*/  STG.E.U16 desc[UR10][R94.64], R2 ;  /* 0x000000025e007986 */ /* 0x0003e2000c10150a */
[----:B0-----:R-:W-:-:S03]  /*7c60*/  PRMT R79, R39, 0x7632, R79 ;  /* 0x00007632274f7816 */ /* 0x001fc6000000004f */
[----:B------:R0:W-:Y:S01]  /*7c70*/  STG.E.U16 desc[UR10][R96.64], R48 ;  /* 0x0000003060007986 */ /* 0x0001e2000c10150a */
[----:B---3--:R-:W-:Y:S02]  /*7c80*/  PRMT R83, R19, 0x7632, R83 ;  /* 0x0000763213537816 */ /* 0x008fe40000000053 */
[----:B------:R-:W-:Y:S01]  /*7c90*/  PRMT R82, R23, 0x7632, R82 ;  /* 0x0000763217527816 */ /* 0x000fe20000000052 */
[----:B------:R0:W-:Y:S04]  /*7ca0*/  STG.E.U16 desc[UR10][R98.64], R49 ;  /* 0x0000003162007986 */ /* 0x0001e8000c10150a */
[----:B------:R0:W-:Y:S01]  /*7cb0*/  STG.E.U16 desc[UR10][R100.64], R50 ;  /* 0x0000003264007986 */ /* 0x0001e2000c10150a */
[----:B-1----:R-:W-:-:S03]  /*7cc0*/  IADD3 R2, P1, P2, R3, UR7, R4 ;  /* 0x0000000703027c10 */ /* 0x002fc6000fa3e004 */
[----:B------:R0:W-:Y:S01]  /*7cd0*/  STG.E.U16 desc[UR10][R102.64], R51 ;  /* 0x0000003366007986 */ /* 0x0001e2000c10150a */
[----:B------:R-:W-:-:S03]  /*7ce0*/  IADD3.X R3, PT, PT, R252, UR5, R5, P1, P2 ;  /* 0x00000005fc037c10 */ /* 0x000fc60008fe4405 */
[----:B------:R0:W-:Y:S04]  /*7cf0*/  STG.E.U16 desc[UR10][R104.64], R6 ;  /* 0x0000000668007986 */ /* 0x0001e8000c10150a */
        /* <DEDUP_REMOVED lines=30> */
[----:B------:R0:W-:Y:S01]  /*7ee0*/  STG.E.U16 desc[UR10][R158.64], R79 ;  /* 0x0000004f9e007986 */ /* 0x0001e2000c10150a */
[----:B------:R-:W-:Y:S06]  /*7ef0*/  BAR.SYNC.DEFER_BLOCKING 0x0 ;  /* 0x0000000000007b1d */ /* 0x000fec0000010000 */
[----:B------:R0:W-:Y:S02]  /*7f00*/  STS.128 [R46+UR6], R112 ;  /* 0x000000702e007988 */ /* 0x0001e40008000c06 */
[----:B------:R-:W-:Y:S06]  /*7f10*/  BAR.SYNC.DEFER_BLOCKING 0x0 ;  /* 0x0000000000007b1d */ /* 0x000fec0000010000 */
[----:B------:R-:W-:Y:S05]  /*7f20*/  @P0 EXIT ;  /* 0x000000000000094d */ /* 0x000fea0003800000 */
[----:B------:R-:W1:Y:S04]  /*7f30*/  LDS R47, [R47] ;  /* 0x000000002f2f7984 */ /* 0x000e680000000800 */
[----:B-1----:R-:W-:Y:S01]  /*7f40*/  STG.E desc[UR10][R2.64], R47 ;  /* 0x0000002f02007986 */ /* 0x002fe2000c10190a */
[----:B------:R-:W-:Y:S05]  /*7f50*/  EXIT ;  /* 0x000000000000794d */ /* 0x000fea0003800000 */
.L_x_2:
[----:B------:R-:W-:-:S00]  /*7f60*/  BRA `(.L_x_2) ;  /* 0xfffffffc00fc7947 */ /* 0x000fc0000383ffff */
[----:B------:R-:W-:-:S00]  /*7f70*/  NOP ;  /* 0x0000000000007918 */ /* 0x000fc00000000000 */
        /* <DEDUP_REMOVED lines=8> */
.L_x_3:


//--------------------- .nv.global.init           --------------------------
	.section	.nv.global.init,"aw",@progbits
.nv.global.init:
	.type		_$_str,@object
	.size		_$_str,(.L_0 - _$_str)
_$_str:
        /*0000*/ 	.byte	0x5f, 0x5f, 0x43, 0x55, 0x44, 0x41, 0x5f, 0x46, 0x54, 0x5a, 0x00
.L_0:


//--------------------- .nv.shared.attn_fwd       --------------------------
	.section	.nv.shared.attn_fwd,"aw",@nobits
	.sectionflags	@""
	.align	16
	.zero		1024


//--------------------- .nv.shared.reserved.0     --------------------------
	.section	.nv.shared.reserved.0,"aw",@nobits
	.weak		__nv_reservedSMEM_offset_0_alias
	.size		__nv_reservedSMEM_offset_0_alias, 0, 64
	.other		__nv_reservedSMEM_offset_0_alias,@"STO_CUDA_RESERVED_SHARED STV_DEFAULT"
__nv_reservedSMEM_offset_0_alias:
	.zero		0
	.zero		64


//--------------------- .nv.constant0.attn_fwd    --------------------------
	.section	.nv.constant0.attn_fwd,"a",@progbits
	.sectionflags	@""
	.align	4
.nv.constant0.attn_fwd:
	.zero		1032


//--------------------- SYMBOLS --------------------------

	.type		.nv.reservedSmem.offset0,@object
	.size		.nv.reservedSmem.offset0,0x4
	.type		.nv.reservedSmem.cap,@object
	.size		.nv.reservedSmem.cap,0x4
